//
// Generated by NVIDIA NVVM Compiler
//
// Compiler Build ID: CL-36424714
// Cuda compilation tools, release 13.0, V13.0.88
// Based on NVVM 20.0.0
//

.version 9.0
.target sm_100
.address_size 64

	// .globl	_Z8solutionPfifS_ifS_S_ifff

.visible .entry _Z8solutionPfifS_ifS_S_ifff(
	.param .u64 .ptr .align 1 _Z8solutionPfifS_ifS_S_ifff_param_0,
	.param .u32 _Z8solutionPfifS_ifS_S_ifff_param_1,
	.param .f32 _Z8solutionPfifS_ifS_S_ifff_param_2,
	.param .u64 .ptr .align 1 _Z8solutionPfifS_ifS_S_ifff_param_3,
	.param .u32 _Z8solutionPfifS_ifS_S_ifff_param_4,
	.param .f32 _Z8solutionPfifS_ifS_S_ifff_param_5,
	.param .u64 .ptr .align 1 _Z8solutionPfifS_ifS_S_ifff_param_6,
	.param .u64 .ptr .align 1 _Z8solutionPfifS_ifS_S_ifff_param_7,
	.param .u32 _Z8solutionPfifS_ifS_S_ifff_param_8,
	.param .f32 _Z8solutionPfifS_ifS_S_ifff_param_9,
	.param .f32 _Z8solutionPfifS_ifS_S_ifff_param_10,
	.param .f32 _Z8solutionPfifS_ifS_S_ifff_param_11
)
{
	.reg .pred 	%p<33>;
	.reg .b32 	%r<56>;
	.reg .b32 	%f<211>;
	.reg .b64 	%rd<33>;

	ld.param.u64 	%rd2, [_Z8solutionPfifS_ifS_S_ifff_param_0];
	ld.param.u32 	%r7, [_Z8solutionPfifS_ifS_S_ifff_param_1];
	ld.param.f32 	%f16, [_Z8solutionPfifS_ifS_S_ifff_param_2];
	ld.param.u64 	%rd3, [_Z8solutionPfifS_ifS_S_ifff_param_3];
	ld.param.u32 	%r6, [_Z8solutionPfifS_ifS_S_ifff_param_4];
	ld.param.f32 	%f17, [_Z8solutionPfifS_ifS_S_ifff_param_5];
	ld.param.u64 	%rd4, [_Z8solutionPfifS_ifS_S_ifff_param_6];
	ld.param.u64 	%rd5, [_Z8solutionPfifS_ifS_S_ifff_param_7];
	ld.param.f32 	%f18, [_Z8solutionPfifS_ifS_S_ifff_param_9];
	ld.param.f32 	%f19, [_Z8solutionPfifS_ifS_S_ifff_param_10];
	ld.param.f32 	%f20, [_Z8solutionPfifS_ifS_S_ifff_param_11];
	cvta.to.global.u64 	%rd1, %rd5;
	mov.u32 	%r8, %tid.x;
	mov.u32 	%r9, %ctaid.x;
	mov.u32 	%r10, %ntid.x;
	mad.lo.s32 	%r11, %r9, %r10, %r8;
	mov.u32 	%r12, %tid.y;
	mov.u32 	%r13, %ctaid.y;
	mov.u32 	%r14, %ntid.y;
	mad.lo.s32 	%r2, %r13, %r14, %r12;
	setp.lt.s32 	%p1, %r11, 1;
	add.s32 	%r3, %r7, -1;
	setp.ge.s32 	%p2, %r11, %r3;
	or.pred  	%p3, %p1, %p2;
	@%p3 bra 	$L__BB0_15;
	setp.eq.s32 	%p5, %r2, 0;
	add.s32 	%r16, %r6, -1;
	setp.ge.s32 	%p6, %r2, %r16;
	or.pred  	%p7, %p5, %p6;
	@%p7 bra 	$L__BB0_17;
	cvta.to.global.u64 	%rd8, %rd4;
	mul.lo.s32 	%r17, %r7, %r2;
	add.s32 	%r4, %r17, %r11;
	mul.wide.s32 	%rd9, %r4, 4;
	add.s64 	%rd10, %rd8, %rd9;
	ld.global.f32 	%f27, [%rd10+4];
	ld.global.f32 	%f28, [%rd10];
	add.f32 	%f29, %f28, %f28;
	sub.f32 	%f30, %f27, %f29;
	ld.global.f32 	%f31, [%rd10+-4];
	add.f32 	%f32, %f31, %f30;
	add.s32 	%r18, %r17, %r7;
	mul.wide.s32 	%rd11, %r7, 4;
	add.s64 	%rd12, %rd10, %rd11;
	ld.global.f32 	%f33, [%rd12];
	sub.f32 	%f34, %f33, %f29;
	shl.b32 	%r19, %r7, 1;
	sub.s32 	%r20, %r18, %r19;
	add.s32 	%r21, %r20, %r11;
	mul.wide.s32 	%rd13, %r21, 4;
	add.s64 	%rd14, %rd8, %rd13;
	ld.global.f32 	%f35, [%rd14];
	add.f32 	%f36, %f35, %f34;
	mul.f32 	%f37, %f19, %f36;
	fma.rn.f32 	%f38, %f18, %f32, %f37;
	add.f32 	%f1, %f28, %f38;
	cvta.to.global.u64 	%rd15, %rd2;
	mul.wide.u32 	%rd16, %r11, 4;
	add.s64 	%rd17, %rd15, %rd16;
	ld.global.f32 	%f2, [%rd17];
	cvta.to.global.u64 	%rd18, %rd3;
	mul.wide.u32 	%rd19, %r2, 4;
	add.s64 	%rd20, %rd18, %rd19;
	ld.global.f32 	%f3, [%rd20];
	abs.f32 	%f4, %f2;
	setp.eq.f32 	%p8, %f2, 0f3F800000;
	mov.f32 	%f208, 0f3F800000;
	@%p8 bra 	$L__BB0_7;
	setp.num.f32 	%p9, %f4, %f4;
	@%p9 bra 	$L__BB0_5;
	mov.f32 	%f94, 0f40000000;
	add.rn.f32 	%f208, %f2, %f94;
	bra.uni 	$L__BB0_7;
$L__BB0_5:
	setp.lt.f32 	%p10, %f4, 0f00800000;
	mul.f32 	%f39, %f4, 0f4B800000;
	selp.f32 	%f40, %f39, %f4, %p10;
	mov.b32 	%r22, %f40;
	add.s32 	%r23, %r22, -1060439283;
	and.b32  	%r24, %r23, -8388608;
	sub.s32 	%r25, %r22, %r24;
	mov.b32 	%f41, %r25;
	cvt.rn.f32.s32 	%f42, %r24;
	selp.f32 	%f43, 0fC1C00000, 0f00000000, %p10;
	fma.rn.f32 	%f44, %f42, 0f34000000, %f43;
	add.f32 	%f45, %f41, 0fBF800000;
	add.f32 	%f46, %f41, 0f3F800000;
	rcp.approx.ftz.f32 	%f47, %f46;
	add.f32 	%f48, %f45, %f45;
	mul.f32 	%f49, %f48, %f47;
	mul.f32 	%f50, %f49, %f49;
	neg.f32 	%f51, %f49;
	sub.f32 	%f52, %f45, %f49;
	add.f32 	%f53, %f52, %f52;
	fma.rn.f32 	%f54, %f51, %f45, %f53;
	mul.rn.f32 	%f55, %f47, %f54;
	fma.rn.f32 	%f56, %f50, 0f3A2C32E4, 0f3B52E7DB;
	fma.rn.f32 	%f57, %f56, %f50, 0f3C93BB73;
	fma.rn.f32 	%f58, %f57, %f50, 0f3DF6384F;
	mul.rn.f32 	%f59, %f58, %f50;
	fma.rn.f32 	%f60, %f49, 0f3FB8AA3B, %f44;
	mul.f32 	%f61, %f59, 0f40400000;
	sub.f32 	%f62, %f44, %f60;
	fma.rn.f32 	%f63, %f49, 0f3FB8AA3B, %f62;
	fma.rn.f32 	%f64, %f55, 0f3FB8AA3B, %f63;
	fma.rn.f32 	%f65, %f49, 0f32A55E34, %f64;
	fma.rn.f32 	%f66, %f61, %f55, %f65;
	fma.rn.f32 	%f67, %f59, %f49, %f66;
	add.rn.f32 	%f68, %f60, %f67;
	mov.f32 	%f69, 0f40000000;
	mul.rn.f32 	%f70, %f68, %f69;
	cvt.rni.f32.f32 	%f71, %f70;
	sub.f32 	%f72, %f70, %f71;
	neg.f32 	%f73, %f70;
	fma.rn.f32 	%f74, %f68, 0f40000000, %f73;
	neg.f32 	%f75, %f60;
	add.rn.f32 	%f76, %f68, %f75;
	neg.f32 	%f77, %f76;
	add.rn.f32 	%f78, %f67, %f77;
	fma.rn.f32 	%f79, %f78, 0f40000000, %f74;
	add.f32 	%f80, %f72, %f79;
	setp.gt.f32 	%p11, %f71, 0f00000000;
	selp.b32 	%r26, 0, -2097152000, %p11;
	setp.neu.f32 	%p12, %f2, 0f00000000;
	setp.neu.f32 	%p13, %f4, 0f7F800000;
	setp.lt.f32 	%p14, %f70, 0f00000000;
	selp.f32 	%f81, 0f00000000, 0f7F800000, %p14;
	abs.f32 	%f82, %f70;
	setp.gt.f32 	%p15, %f82, 0f43180000;
	cvt.rzi.s32.f32 	%r27, %f71;
	shl.b32 	%r28, %r27, 23;
	sub.s32 	%r29, %r28, %r26;
	mov.b32 	%f83, %r29;
	add.s32 	%r30, %r26, 2130706432;
	mov.b32 	%f84, %r30;
	fma.rn.f32 	%f85, %f80, 0f391FCB8E, 0f3AAF85ED;
	fma.rn.f32 	%f86, %f85, %f80, 0f3C1D9856;
	fma.rn.f32 	%f87, %f86, %f80, 0f3D6357BB;
	fma.rn.f32 	%f88, %f87, %f80, 0f3E75FDEC;
	fma.rn.f32 	%f89, %f88, %f80, 0f3F317218;
	fma.rn.f32 	%f90, %f89, %f80, 0f3F800000;
	mul.f32 	%f91, %f90, %f84;
	mul.f32 	%f92, %f91, %f83;
	selp.f32 	%f208, %f81, %f92, %p15;
	and.pred  	%p16, %p12, %p13;
	@%p16 bra 	$L__BB0_7;
	add.f32 	%f93, %f2, %f2;
	mov.b32 	%r31, %f93;
	and.b32  	%r32, %r31, 2147483647;
	mov.b32 	%f208, %r32;
$L__BB0_7:
	abs.f32 	%f9, %f3;
	setp.eq.f32 	%p17, %f3, 0f3F800000;
	mov.f32 	%f209, 0f3F800000;
	@%p17 bra 	$L__BB0_12;
	setp.num.f32 	%p18, %f9, %f9;
	@%p18 bra 	$L__BB0_10;
	mov.f32 	%f151, 0f40000000;
	add.rn.f32 	%f209, %f3, %f151;
	bra.uni 	$L__BB0_12;
$L__BB0_10:
	setp.lt.f32 	%p19, %f9, 0f00800000;
	mul.f32 	%f96, %f9, 0f4B800000;
	selp.f32 	%f97, %f96, %f9, %p19;
	mov.b32 	%r33, %f97;
	add.s32 	%r34, %r33, -1060439283;
	and.b32  	%r35, %r34, -8388608;
	sub.s32 	%r36, %r33, %r35;
	mov.b32 	%f98, %r36;
	cvt.rn.f32.s32 	%f99, %r35;
	selp.f32 	%f100, 0fC1C00000, 0f00000000, %p19;
	fma.rn.f32 	%f101, %f99, 0f34000000, %f100;
	add.f32 	%f102, %f98, 0fBF800000;
	add.f32 	%f103, %f98, 0f3F800000;
	rcp.approx.ftz.f32 	%f104, %f103;
	add.f32 	%f105, %f102, %f102;
	mul.f32 	%f106, %f105, %f104;
	mul.f32 	%f107, %f106, %f106;
	neg.f32 	%f108, %f106;
	sub.f32 	%f109, %f102, %f106;
	add.f32 	%f110, %f109, %f109;
	fma.rn.f32 	%f111, %f108, %f102, %f110;
	mul.rn.f32 	%f112, %f104, %f111;
	fma.rn.f32 	%f113, %f107, 0f3A2C32E4, 0f3B52E7DB;
	fma.rn.f32 	%f114, %f113, %f107, 0f3C93BB73;
	fma.rn.f32 	%f115, %f114, %f107, 0f3DF6384F;
	mul.rn.f32 	%f116, %f115, %f107;
	fma.rn.f32 	%f117, %f106, 0f3FB8AA3B, %f101;
	mul.f32 	%f118, %f116, 0f40400000;
	sub.f32 	%f119, %f101, %f117;
	fma.rn.f32 	%f120, %f106, 0f3FB8AA3B, %f119;
	fma.rn.f32 	%f121, %f112, 0f3FB8AA3B, %f120;
	fma.rn.f32 	%f122, %f106, 0f32A55E34, %f121;
	fma.rn.f32 	%f123, %f118, %f112, %f122;
	fma.rn.f32 	%f124, %f116, %f106, %f123;
	add.rn.f32 	%f125, %f117, %f124;
	mov.f32 	%f126, 0f40000000;
	mul.rn.f32 	%f127, %f125, %f126;
	cvt.rni.f32.f32 	%f128, %f127;
	sub.f32 	%f129, %f127, %f128;
	neg.f32 	%f130, %f127;
	fma.rn.f32 	%f131, %f125, 0f40000000, %f130;
	neg.f32 	%f132, %f117;
	add.rn.f32 	%f133, %f125, %f132;
	neg.f32 	%f134, %f133;
	add.rn.f32 	%f135, %f124, %f134;
	fma.rn.f32 	%f136, %f135, 0f40000000, %f131;
	add.f32 	%f137, %f129, %f136;
	setp.gt.f32 	%p20, %f128, 0f00000000;
	selp.b32 	%r37, 0, -2097152000, %p20;
	setp.neu.f32 	%p21, %f3, 0f00000000;
	setp.neu.f32 	%p22, %f9, 0f7F800000;
	setp.lt.f32 	%p23, %f127, 0f00000000;
	selp.f32 	%f138, 0f00000000, 0f7F800000, %p23;
	abs.f32 	%f139, %f127;
	setp.gt.f32 	%p24, %f139, 0f43180000;
	cvt.rzi.s32.f32 	%r38, %f128;
	shl.b32 	%r39, %r38, 23;
	sub.s32 	%r40, %r39, %r37;
	mov.b32 	%f140, %r40;
	add.s32 	%r41, %r37, 2130706432;
	mov.b32 	%f141, %r41;
	fma.rn.f32 	%f142, %f137, 0f391FCB8E, 0f3AAF85ED;
	fma.rn.f32 	%f143, %f142, %f137, 0f3C1D9856;
	fma.rn.f32 	%f144, %f143, %f137, 0f3D6357BB;
	fma.rn.f32 	%f145, %f144, %f137, 0f3E75FDEC;
	fma.rn.f32 	%f146, %f145, %f137, 0f3F317218;
	fma.rn.f32 	%f147, %f146, %f137, 0f3F800000;
	mul.f32 	%f148, %f147, %f141;
	mul.f32 	%f149, %f148, %f140;
	selp.f32 	%f209, %f138, %f149, %p24;
	and.pred  	%p25, %p21, %p22;
	@%p25 bra 	$L__BB0_12;
	add.f32 	%f150, %f3, %f3;
	mov.b32 	%r42, %f150;
	and.b32  	%r43, %r42, 2147483647;
	mov.b32 	%f209, %r43;
$L__BB0_12:
	add.f32 	%f153, %f208, %f209;
	mov.f32 	%f210, 0f00000000;
	mov.f32 	%f154, 0f3F000000;
	mul.rn.f32 	%f155, %f154, %f210;
	mov.f32 	%f156, 0f3DF6384F;
	mul.rn.f32 	%f157, %f156, %f210;
	fma.rn.f32 	%f158, %f155, 0f3FB8AA3B, 0f00000000;
	add.f32 	%f159, %f158, 0f00000000;
	mul.f32 	%f160, %f157, 0f40400000;
	fma.rn.f32 	%f161, %f160, %f155, %f159;
	fma.rn.f32 	%f162, %f157, 0f00000000, %f161;
	mov.f32 	%f163, 0fC0000000;
	add.rn.f32 	%f164, %f163, %f162;
	mov.f32 	%f165, 0f40000000;
	add.rn.f32 	%f166, %f164, %f165;
	neg.f32 	%f167, %f166;
	add.rn.f32 	%f168, %f162, %f167;
	mul.rn.f32 	%f169, %f164, %f165;
	neg.f32 	%f170, %f169;
	fma.rn.f32 	%f171, %f164, 0f40000000, %f170;
	fma.rn.f32 	%f172, %f168, 0f40000000, %f171;
	cvt.rni.f32.f32 	%f173, %f169;
	sub.f32 	%f174, %f169, %f173;
	add.f32 	%f175, %f174, %f172;
	fma.rn.f32 	%f176, %f175, 0f391FCB8E, 0f3AAF85ED;
	fma.rn.f32 	%f177, %f176, %f175, 0f3C1D9856;
	fma.rn.f32 	%f178, %f177, %f175, 0f3D6357BB;
	fma.rn.f32 	%f179, %f178, %f175, 0f3E75FDEC;
	fma.rn.f32 	%f180, %f179, %f175, 0f3F317218;
	fma.rn.f32 	%f181, %f180, %f175, 0f3F800000;
	cvt.rzi.s32.f32 	%r44, %f173;
	setp.gt.f32 	%p26, %f173, 0f00000000;
	selp.b32 	%r45, 0, -2097152000, %p26;
	add.s32 	%r46, %r45, 2130706432;
	mov.b32 	%f182, %r46;
	mul.f32 	%f183, %f181, %f182;
	shl.b32 	%r47, %r44, 23;
	sub.s32 	%r48, %r47, %r45;
	mov.b32 	%f184, %r48;
	mul.f32 	%f185, %f183, %f184;
	abs.f32 	%f186, %f169;
	setp.gt.f32 	%p27, %f186, 0f43180000;
	setp.lt.f32 	%p28, %f169, 0f00000000;
	selp.f32 	%f187, 0f00000000, 0f7F800000, %p28;
	selp.f32 	%f188, %f187, %f185, %p27;
	setp.gtu.f32 	%p29, %f153, %f188;
	@%p29 bra 	$L__BB0_14;
	cvt.rzi.s32.f32 	%r49, %f20;
	cvt.rn.f32.s32 	%f189, %r49;
	mul.f32 	%f190, %f16, %f189;
	mul.f32 	%f191, %f17, %f190;
	rcp.rn.f32 	%f210, %f191;
$L__BB0_14:
	add.f32 	%f192, %f1, %f210;
	add.s64 	%rd22, %rd1, %rd9;
	st.global.f32 	[%rd22], %f192;
	bra.uni 	$L__BB0_17;
$L__BB0_15:
	setp.ne.s32 	%p4, %r11, 0;
	@%p4 bra 	$L__BB0_17;
	mul.f32 	%f21, %f16, 0f00000000;
	mul.lo.s32 	%r15, %r7, %r2;
	mul.wide.s32 	%rd6, %r15, 4;
	add.s64 	%rd7, %rd1, %rd6;
	ld.global.f32 	%f22, [%rd7+4];
	sub.f32 	%f23, %f21, %f22;
	add.f32 	%f24, %f21, 0fBF800000;
	div.rn.f32 	%f25, %f23, %f24;
	st.global.f32 	[%rd7], %f25;
$L__BB0_17:
	setp.ne.s32 	%p30, %r11, %r3;
	@%p30 bra 	$L__BB0_19;
	mul.f32 	%f193, %f16, 0f00000000;
	mad.lo.s32 	%r50, %r7, %r2, %r7;
	mul.wide.s32 	%rd23, %r50, 4;
	add.s64 	%rd24, %rd1, %rd23;
	ld.global.f32 	%f194, [%rd24+-8];
	sub.f32 	%f195, %f193, %f194;
	add.f32 	%f196, %f193, 0fBF800000;
	div.rn.f32 	%f197, %f195, %f196;
	st.global.f32 	[%rd24+-4], %f197;
$L__BB0_19:
	setp.ne.s32 	%p31, %r2, 0;
	@%p31 bra 	$L__BB0_21;
	mul.f32 	%f198, %f17, 0f00000000;
	add.s32 	%r51, %r7, %r11;
	mul.wide.s32 	%rd25, %r51, 4;
	add.s64 	%rd26, %rd1, %rd25;
	ld.global.f32 	%f199, [%rd26];
	sub.f32 	%f200, %f198, %f199;
	add.f32 	%f201, %f198, 0fBF800000;
	div.rn.f32 	%f202, %f200, %f201;
	mul.wide.s32 	%rd27, %r11, 4;
	add.s64 	%rd28, %rd1, %rd27;
	st.global.f32 	[%rd28], %f202;
$L__BB0_21:
	add.s32 	%r52, %r6, -1;
	setp.ne.s32 	%p32, %r2, %r52;
	@%p32 bra 	$L__BB0_23;
	mul.f32 	%f203, %f17, 0f00000000;
	add.s32 	%r53, %r6, -2;
	mad.lo.s32 	%r54, %r53, %r7, %r11;
	mul.wide.s32 	%rd29, %r54, 4;
	add.s64 	%rd30, %rd1, %rd29;
	ld.global.f32 	%f204, [%rd30];
	sub.f32 	%f205, %f203, %f204;
	add.f32 	%f206, %f203, 0fBF800000;
	div.rn.f32 	%f207, %f205, %f206;
	mad.lo.s32 	%r55, %r7, %r2, %r11;
	mul.wide.s32 	%rd31, %r55, 4;
	add.s64 	%rd32, %rd1, %rd31;
	st.global.f32 	[%rd32], %f207;
$L__BB0_23:
	ret;

}


// ===== COMPILED SASS (sm_100) =====

	.target	sm_100

	.elftype	@"ET_EXEC"


//--------------------- .note.nv.tkinfo           --------------------------
	.section	.note.nv.tkinfo,"",@"SHT_NOTE"
	.sectionflags	@"SHF_NOTE_NV_TKINFO"
	.tkinfo
        /*0018*/ 	.word	0x00000002
        /*0030*/ 	.string	""
        /*0030*/ 	.string	"ptxas"
        /*0030*/ 	.string	"Cuda compilation tools, release 13.0, V13.0.88"
        /*0030*/ 	.string	"Build cuda_13.0.r13.0/compiler.36424714_0"
        /*0030*/ 	.string	"-arch sm_100 -m 64 "



//--------------------- .note.nv.cuinfo           --------------------------
	.section	.note.nv.cuinfo,"",@"SHT_NOTE"
	.sectionflags	@"SHF_NOTE_NV_CUINFO"
        /*0018*/ 	.short	0x0002
        /*001a*/ 	.short	0x0064
        /*001c*/ 	.short	0x0082
	.zero		2


//--------------------- .nv.info                  --------------------------
	.section	.nv.info,"",@"SHT_CUDA_INFO"
	.align	4


	//----- nvinfo : EIATTR_REGCOUNT
	.align		4
        /*0000*/ 	.byte	0x04, 0x2f
        /*0002*/ 	.short	(.L_1 - .L_0)
	.align		4
.L_0:
        /*0004*/ 	.word	index@(_Z8solutionPfifS_ifS_S_ifff)
        /*0008*/ 	.word	0x0000001c


	//----- nvinfo : EIATTR_FRAME_SIZE
	.align		4
.L_1:
        /*000c*/ 	.byte	0x04, 0x11
        /*000e*/ 	.short	(.L_3 - .L_2)
	.align		4
.L_2:
        /*0010*/ 	.word	index@($__internal_1_$__cuda_sm3x_div_rn_noftz_f32_slowpath)
        /*0014*/ 	.word	0x00000000


	//----- nvinfo : EIATTR_FRAME_SIZE
	.align		4
.L_3:
        /*0018*/ 	.byte	0x04, 0x11
        /*001a*/ 	.short	(.L_5 - .L_4)
	.align		4
.L_4:
        /*001c*/ 	.word	index@($__internal_0_$__cuda_sm20_rcp_rn_f32_slowpath)
        /*0020*/ 	.word	0x00000000


	//----- nvinfo : EIATTR_FRAME_SIZE
	.align		4
.L_5:
        /*0024*/ 	.byte	0x04, 0x11
        /*0026*/ 	.short	(.L_7 - .L_6)
	.align		4
.L_6:
        /*0028*/ 	.word	index@(_Z8solutionPfifS_ifS_S_ifff)
        /*002c*/ 	.word	0x00000000


	//----- nvinfo : EIATTR_MIN_STACK_SIZE
	.align		4
.L_7:
        /*0030*/ 	.byte	0x04, 0x12
        /*0032*/ 	.short	(.L_9 - .L_8)
	.align		4
.L_8:
        /*0034*/ 	.word	index@(_Z8solutionPfifS_ifS_S_ifff)
        /*0038*/ 	.word	0x00000000
.L_9:


//--------------------- .nv.compat                --------------------------
	.section	.nv.compat,"",@"SHT_CUDA_COMPAT_INFO"
	.align	4
        /*0000*/ 	.byte	0x02, 0x09, 0x00, 0x00, 0x02, 0x02, 0x01, 0x00, 0x02, 0x05, 0x05, 0x00, 0x03, 0x07, 0x01, 0x01
        /*0010*/ 	.byte	0x02, 0x03, 0x00, 0x00, 0x02, 0x06, 0x01, 0x00, 0x04, 0x0b, 0x08, 0x00, 0x01, 0x00, 0x00, 0x00
        /*0020*/ 	.byte	0x00, 0x00, 0x00, 0x00


//--------------------- .nv.info._Z8solutionPfifS_ifS_S_ifff --------------------------
	.section	.nv.info._Z8solutionPfifS_ifS_S_ifff,"",@"SHT_CUDA_INFO"
	.sectionflags	@""
	.align	4


	//----- nvinfo : EIATTR_CUDA_API_VERSION
	.align		4
        /*0000*/ 	.byte	0x04, 0x37
        /*0002*/ 	.short	(.L_11 - .L_10)
.L_10:
        /*0004*/ 	.word	0x00000082


	//----- nvinfo : EIATTR_KPARAM_INFO
	.align		4
.L_11:
        /*0008*/ 	.byte	0x04, 0x17
        /*000a*/ 	.short	(.L_13 - .L_12)
.L_12:
        /*000c*/ 	.word	0x00000000
        /*0010*/ 	.short	0x000b
        /*0012*/ 	.short	0x003c
        /*0014*/ 	.byte	0x00, 0xf0, 0x11, 0x00


	//----- nvinfo : EIATTR_KPARAM_INFO
	.align		4
.L_13:
        /*0018*/ 	.byte	0x04, 0x17
        /*001a*/ 	.short	(.L_15 - .L_14)
.L_14:
        /*001c*/ 	.word	0x00000000
        /*0020*/ 	.short	0x000a
        /*0022*/ 	.short	0x0038
        /*0024*/ 	.byte	0x00, 0xf0, 0x11, 0x00


	//----- nvinfo : EIATTR_KPARAM_INFO
	.align		4
.L_15:
        /*0028*/ 	.byte	0x04, 0x17
        /*002a*/ 	.short	(.L_17 - .L_16)
.L_16:
        /*002c*/ 	.word	0x00000000
        /*0030*/ 	.short	0x0009
        /*0032*/ 	.short	0x0034
        /*0034*/ 	.byte	0x00, 0xf0, 0x11, 0x00


	//----- nvinfo : EIATTR_KPARAM_INFO
	.align		4
.L_17:
        /*0038*/ 	.byte	0x04, 0x17
        /*003a*/ 	.short	(.L_19 - .L_18)
.L_18:
        /*003c*/ 	.word	0x00000000
        /*0040*/ 	.short	0x0008
        /*0042*/ 	.short	0x0030
        /*0044*/ 	.byte	0x00, 0xf0, 0x11, 0x00


	//----- nvinfo : EIATTR_KPARAM_INFO
	.align		4
.L_19:
        /*0048*/ 	.byte	0x04, 0x17
        /*004a*/ 	.short	(.L_21 - .L_20)
.L_20:
        /*004c*/ 	.word	0x00000000
        /*0050*/ 	.short	0x0007
        /*0052*/ 	.short	0x0028
        /*0054*/ 	.byte	0x00, 0xf5, 0x21, 0x00


	//----- nvinfo : EIATTR_KPARAM_INFO
	.align		4
.L_21:
        /*0058*/ 	.byte	0x04, 0x17
        /*005a*/ 	.short	(.L_23 - .L_22)
.L_22:
        /*005c*/ 	.word	0x00000000
        /*0060*/ 	.short	0x0006
        /*0062*/ 	.short	0x0020
        /*0064*/ 	.byte	0x00, 0xf5, 0x21, 0x00


	//----- nvinfo : EIATTR_KPARAM_INFO
	.align		4
.L_23:
        /*0068*/ 	.byte	0x04, 0x17
        /*006a*/ 	.short	(.L_25 - .L_24)
.L_24:
        /*006c*/ 	.word	0x00000000
        /*0070*/ 	.short	0x0005
        /*0072*/ 	.short	0x001c
        /*0074*/ 	.byte	0x00, 0xf0, 0x11, 0x00


	//----- nvinfo : EIATTR_KPARAM_INFO
	.align		4
.L_25:
        /*0078*/ 	.byte	0x04, 0x17
        /*007a*/ 	.short	(.L_27 - .L_26)
.L_26:
        /*007c*/ 	.word	0x00000000
        /*0080*/ 	.short	0x0004
        /*0082*/ 	.short	0x0018
        /*0084*/ 	.byte	0x00, 0xf0, 0x11, 0x00


	//----- nvinfo : EIATTR_KPARAM_INFO
	.align		4
.L_27:
        /*0088*/ 	.byte	0x04, 0x17
        /*008a*/ 	.short	(.L_29 - .L_28)
.L_28:
        /*008c*/ 	.word	0x00000000
        /*0090*/ 	.short	0x0003
        /*0092*/ 	.short	0x0010
        /*0094*/ 	.byte	0x00, 0xf5, 0x21, 0x00


	//----- nvinfo : EIATTR_KPARAM_INFO
	.align		4
.L_29:
        /*0098*/ 	.byte	0x04, 0x17
        /*009a*/ 	.short	(.L_31 - .L_30)
.L_30:
        /*009c*/ 	.word	0x00000000
        /*00a0*/ 	.short	0x0002
        /*00a2*/ 	.short	0x000c
        /*00a4*/ 	.byte	0x00, 0xf0, 0x11, 0x00


	//----- nvinfo : EIATTR_KPARAM_INFO
	.align		4
.L_31:
        /*00a8*/ 	.byte	0x04, 0x17
        /*00aa*/ 	.short	(.L_33 - .L_32)
.L_32:
        /*00ac*/ 	.word	0x00000000
        /*00b0*/ 	.short	0x0001
        /*00b2*/ 	.short	0x0008
        /*00b4*/ 	.byte	0x00, 0xf0, 0x11, 0x00


	//----- nvinfo : EIATTR_KPARAM_INFO
	.align		4
.L_33:
        /*00b8*/ 	.byte	0x04, 0x17
        /*00ba*/ 	.short	(.L_35 - .L_34)
.L_34:
        /*00bc*/ 	.word	0x00000000
        /*00c0*/ 	.short	0x0000
        /*00c2*/ 	.short	0x0000
        /*00c4*/ 	.byte	0x00, 0xf5, 0x21, 0x00


	//----- nvinfo : EIATTR_SPARSE_MMA_MASK
	.align		4
.L_35:
        /*00c8*/ 	.byte	0x03, 0x50
        /*00ca*/ 	.short	0x0000


	//----- nvinfo : EIATTR_MAXREG_COUNT
	.align		4
        /*00cc*/ 	.byte	0x03, 0x1b
        /*00ce*/ 	.short	0x00ff


	//----- nvinfo : EIATTR_MERCURY_ISA_VERSION
	.align		4
        /*00d0*/ 	.byte	0x03, 0x5f
        /*00d2*/ 	.short	0x0101


	//----- nvinfo : EIATTR_VRC_CTA_INIT_COUNT
	.align		4
        /*00d4*/ 	.byte	0x02, 0x4a
	.zero		1
	.zero		1


	//----- nvinfo : EIATTR_EXIT_INSTR_OFFSETS
	.align		4
        /*00d8*/ 	.byte	0x04, 0x1c
        /*00da*/ 	.short	(.L_37 - .L_36)


	//   ....[0]....
.L_36:
        /*00dc*/ 	.word	0x000014d0


	//   ....[1]....
        /*00e0*/ 	.word	0x000016b0


	//----- nvinfo : EIATTR_CRS_STACK_SIZE
	.align		4
.L_37:
        /*00e4*/ 	.byte	0x04, 0x1e
        /*00e6*/ 	.short	(.L_39 - .L_38)
.L_38:
        /*00e8*/ 	.word	0x00000000


	//----- nvinfo : EIATTR_CBANK_PARAM_SIZE
	.align		4
.L_39:
        /*00ec*/ 	.byte	0x03, 0x19
        /*00ee*/ 	.short	0x0040


	//----- nvinfo : EIATTR_PARAM_CBANK
	.align		4
        /*00f0*/ 	.byte	0x04, 0x0a
        /*00f2*/ 	.short	(.L_41 - .L_40)
	.align		4
.L_40:
        /*00f4*/ 	.word	index@(.nv.constant0._Z8solutionPfifS_ifS_S_ifff)
        /*00f8*/ 	.short	0x0380
        /*00fa*/ 	.short	0x0040


	//----- nvinfo : EIATTR_SW_WAR
	.align		4
.L_41:
        /*00fc*/ 	.byte	0x04, 0x36
        /*00fe*/ 	.short	(.L_43 - .L_42)
.L_42:
        /*0100*/ 	.word	0x00000008
.L_43:


//--------------------- .nv.callgraph             --------------------------
	.section	.nv.callgraph,"",@"SHT_CUDA_CALLGRAPH"
	.align	4
	.sectionentsize	8
	.align		4
        /*0000*/ 	.word	0x00000000
	.align		4
        /*0004*/ 	.word	0xffffffff
	.align		4
        /*0008*/ 	.word	0x00000000
	.align		4
        /*000c*/ 	.word	0xfffffffe
	.align		4
        /*0010*/ 	.word	0x00000000
	.align		4
        /*0014*/ 	.word	0xfffffffd
	.align		4
        /*0018*/ 	.word	0x00000000
	.align		4
        /*001c*/ 	.word	0xfffffffc


//--------------------- .text._Z8solutionPfifS_ifS_S_ifff --------------------------
	.section	.text._Z8solutionPfifS_ifS_S_ifff,"ax",@progbits
	.align	128
        .global         _Z8solutionPfifS_ifS_S_ifff
        .type           _Z8solutionPfifS_ifS_S_ifff,@function
        .size           _Z8solutionPfifS_ifS_S_ifff,(.L_x_38 - _Z8solutionPfifS_ifS_S_ifff)
        .other          _Z8solutionPfifS_ifS_S_ifff,@"STO_CUDA_ENTRY STV_DEFAULT"
_Z8solutionPfifS_ifS_S_ifff:
.text._Z8solutionPfifS_ifS_S_ifff:
[----:B------:R-:W-:Y:S01]  /*0000*/  LDC R1, c[0x0][0x37c] ;  /* 0x0000df00ff017b82 */ /* 0x000fe20000000800 */
[----:B------:R-:W0:Y:S07]  /*0010*/  S2R R2, SR_TID.X ;  /* 0x0000000000027919 */ /* 0x000e2e0000002100 */
[----:B------:R-:W0:Y:S01]  /*0020*/  S2UR UR4, SR_CTAID.X ;  /* 0x00000000000479c3 */ /* 0x000e220000002500 */
[----:B------:R-:W1:Y:S01]  /*0030*/  LDCU.64 UR6, c[0x0][0x358] ;  /* 0x00006b00ff0677ac */ /* 0x000e620008000a00 */
[----:B------:R-:W-:Y:S01]  /*0040*/  BSSY.RECONVERGENT B0, `(.L_x_0) ;  /* 0x000010e000007945 */ /* 0x000fe20003800200 */
[----:B------:R-:W2:Y:S05]  /*0050*/  S2R R5, SR_TID.Y ;  /* 0x0000000000057919 */ /* 0x000eaa0000002200 */
[----:B------:R-:W0:Y:S08]  /*0060*/  LDC R3, c[0x0][0x360] ;  /* 0x0000d800ff037b82 */ /* 0x000e300000000800 */
[----:B------:R-:W3:Y:S08]  /*0070*/  LDC R14, c[0x0][0x388] ;  /* 0x0000e200ff0e7b82 */ /* 0x000ef00000000800 */
[----:B------:R-:W2:Y:S08]  /*0080*/  S2UR UR5, SR_CTAID.Y ;  /* 0x00000000000579c3 */ /* 0x000eb00000002600 */
[----:B------:R-:W2:Y:S01]  /*0090*/  LDC R0, c[0x0][0x364] ;  /* 0x0000d900ff007b82 */ /* 0x000ea20000000800 */
[----:B0-----:R-:W-:Y:S01]  /*00a0*/  IMAD R2, R3, UR4, R2 ;  /* 0x0000000403027c24 */ /* 0x001fe2000f8e0202 */
[----:B---3--:R-:W-:-:S04]  /*00b0*/  IADD3 R7, PT, PT, R14, -0x1, RZ ;  /* 0xffffffff0e077810 */ /* 0x008fc80007ffe0ff */
[----:B------:R-:W-:-:S04]  /*00c0*/  ISETP.GE.AND P0, PT, R2, R7, PT ;  /* 0x000000070200720c */ /* 0x000fc80003f06270 */
[----:B------:R-:W-:Y:S01]  /*00d0*/  ISETP.LT.OR P0, PT, R2, 0x1, P0 ;  /* 0x000000010200780c */ /* 0x000fe20000701670 */
[----:B--2---:R-:W-:-:S12]  /*00e0*/  IMAD R5, R0, UR5, R5 ;  /* 0x0000000500057c24 */ /* 0x004fd8000f8e0205 */
[----:B-1----:R-:W-:Y:S05]  /*00f0*/  @P0 BRA `(.L_x_1) ;  /* 0x0000000c00ac0947 */ /* 0x002fea0003800000 */
[----:B------:R-:W0:Y:S02]  /*0100*/  LDCU UR4, c[0x0][0x398] ;  /* 0x00007300ff0477ac */ /* 0x000e240008000800 */
[----:B0-----:R-:W-:-:S06]  /*0110*/  UIADD3 UR4, UPT, UPT, UR4, -0x1, URZ ;  /* 0xffffffff04047890 */ /* 0x001fcc000fffe0ff */
[----:B------:R-:W-:-:S04]  /*0120*/  ISETP.GE.AND P0, PT, R5, UR4, PT ;  /* 0x0000000405007c0c */ /* 0x000fc8000bf06270 */
[----:B------:R-:W-:-:S13]  /*0130*/  ISETP.EQ.OR P0, PT, R5, RZ, P0 ;  /* 0x000000ff0500720c */ /* 0x000fda0000702670 */
[----:B------:R-:W-:Y:S05]  /*0140*/  @P0 BRA `(.L_x_2) ;  /* 0x0000000c00f40947 */ /* 0x000fea0003800000 */
[----:B------:R-:W0:Y:S01]  /*0150*/  LDC.64 R16, c[0x0][0x3a0] ;  /* 0x0000e800ff107b82 */ /* 0x000e220000000a00 */
[CC--:B------:R-:W-:Y:S01]  /*0160*/  IMAD R0, R5.reuse, R14.reuse, R14 ;  /* 0x0000000e05007224 */ /* 0x0c0fe200078e020e */
[----:B------:R-:W-:Y:S01]  /*0170*/  IADD3 R19, PT, PT, -R14, RZ, RZ ;  /* 0x000000ff0e137210 */ /* 0x000fe20007ffe1ff */
[----:B------:R-:W-:Y:S01]  /*0180*/  IMAD R3, R5, R14, R2 ;  /* 0x0000000e05037224 */ /* 0x000fe200078e0202 */
[----:B------:R-:W1:Y:S02]  /*0190*/  LDCU UR4, c[0x0][0x3b8] ;  /* 0x00007700ff0477ac */ /* 0x000e640008000800 */
[----:B------:R-:W-:Y:S02]  /*01a0*/  LEA R19, R19, R0, 0x1 ;  /* 0x0000000013137211 */ /* 0x000fe400078e08ff */
[----:B------:R-:W2:Y:S01]  /*01b0*/  LDC.64 R12, c[0x0][0x380] ;  /* 0x0000e000ff0c7b82 */ /* 0x000ea20000000a00 */
[----:B------:R-:W3:Y:S01]  /*01c0*/  LDCU UR5, c[0x0][0x3b4] ;  /* 0x00007680ff0577ac */ /* 0x000ee20008000800 */
[----:B------:R-:W-:-:S06]  /*01d0*/  IADD3 R19, PT, PT, R2, R19, RZ ;  /* 0x0000001302137210 */ /* 0x000fcc0007ffe0ff */
[----:B------:R-:W4:Y:S01]  /*01e0*/  LDC.64 R10, c[0x0][0x390] ;  /* 0x0000e400ff0a7b82 */ /* 0x000f220000000a00 */
[----:B0-----:R-:W-:-:S04]  /*01f0*/  IMAD.WIDE R8, R3, 0x4, R16 ;  /* 0x0000000403087825 */ /* 0x001fc800078e0210 */
[----:B------:R-:W-:Y:S01]  /*0200*/  IMAD.WIDE R16, R19, 0x4, R16 ;  /* 0x0000000413107825 */ /* 0x000fe200078e0210 */
[----:B------:R-:W5:Y:S03]  /*0210*/  LDG.E R4, desc[UR6][R8.64] ;  /* 0x0000000608047981 */ /* 0x000f66000c1e1900 */
[----:B------:R-:W-:-:S04]  /*0220*/  IMAD.WIDE R14, R14, 0x4, R8 ;  /* 0x000000040e0e7825 */ /* 0x000fc800078e0208 */
[----:B--2---:R-:W-:Y:S02]  /*0230*/  IMAD.WIDE.U32 R18, R2, 0x4, R12 ;  /* 0x0000000402127825 */ /* 0x004fe400078e000c */
[----:B------:R0:W2:Y:S02]  /*0240*/  LDG.E R14, desc[UR6][R14.64] ;  /* 0x000000060e0e7981 */ /* 0x0000a4000c1e1900 */
[----:B----4-:R-:W-:Y:S02]  /*0250*/  IMAD.WIDE.U32 R20, R5, 0x4, R10 ;  /* 0x0000000405147825 */ /* 0x010fe400078e000a */
[----:B------:R-:W4:Y:S04]  /*0260*/  LDG.E R10, desc[UR6][R18.64] ;  /* 0x00000006120a7981 */ /* 0x000f28000c1e1900 */
[----:B------:R-:W3:Y:S04]  /*0270*/  LDG.E R11, desc[UR6][R8.64+0x4] ;  /* 0x00000406080b7981 */ /* 0x000ee8000c1e1900 */
[----:B------:R1:W3:Y:S04]  /*0280*/  LDG.E R12, desc[UR6][R16.64] ;  /* 0x00000006100c7981 */ /* 0x0002e8000c1e1900 */
[----:B------:R1:W3:Y:S04]  /*0290*/  LDG.E R13, desc[UR6][R8.64+-0x4] ;  /* 0xfffffc06080d7981 */ /* 0x0002e8000c1e1900 */
[----:B------:R-:W3:Y:S01]  /*02a0*/  LDG.E R6, desc[UR6][R20.64] ;  /* 0x0000000614067981 */ /* 0x000ee2000c1e1900 */
[----:B------:R-:W-:-:S04]  /*02b0*/  FFMA R0, RZ, 1.4426950216293334961, RZ ;  /* 0x3fb8aa3bff007823 */ /* 0x000fc800000000ff */
[----:B------:R-:W-:-:S04]  /*02c0*/  FADD R0, RZ, R0 ;  /* 0x00000000ff007221 */ /* 0x000fc80000000000 */
[----:B------:R-:W-:-:S04]  /*02d0*/  FFMA R0, RZ, RZ, R0 ;  /* 0x000000ffff007223 */ /* 0x000fc80000000000 */
[----:B0-----:R-:W-:-:S04]  /*02e0*/  FFMA R15, RZ, RZ, R0 ;  /* 0x000000ffff0f7223 */ /* 0x001fc80000000000 */
[----:B------:R-:W-:-:S04]  /*02f0*/  FADD R23, R15, -2 ;  /* 0xc00000000f177421 */ /* 0x000fc80000000000 */
[----:B------:R-:W-:-:S04]  /*0300*/  FMUL R0, R23, 2 ;  /* 0x4000000017007820 */ /* 0x000fc80000400000 */
[----:B------:R-:W0:Y:S01]  /*0310*/  FRND R25, R0 ;  /* 0x0000000000197307 */ /* 0x000e220000201000 */
[C---:B-1----:R-:W-:Y:S01]  /*0320*/  FADD R16, R23.reuse, 2 ;  /* 0x4000000017107421 */ /* 0x042fe20000000000 */
[----:B------:R-:W-:Y:S01]  /*0330*/  FFMA R23, R23, 2, -R0 ;  /* 0x4000000017177823 */ /* 0x000fe20000000800 */
[----:B------:R-:W-:Y:S02]  /*0340*/  HFMA2 R8, -RZ, RZ, 0.64013671875, -15.109375 ;  /* 0x391fcb8eff087431 */ /* 0x000fe400000001ff */
[----:B------:R-:W-:-:S04]  /*0350*/  FADD R16, R15, -R16 ;  /* 0x800000100f107221 */ /* 0x000fc80000000000 */
[----:B------:R-:W-:Y:S01]  /*0360*/  FFMA R16, R16, 2, R23 ;  /* 0x4000000010107823 */ /* 0x000fe20000000017 */
[----:B0-----:R-:W-:-:S04]  /*0370*/  FADD R9, R0, -R25 ;  /* 0x8000001900097221 */ /* 0x001fc80000000000 */
[----:B------:R-:W-:-:S04]  /*0380*/  FADD R9, R16, R9 ;  /* 0x0000000910097221 */ /* 0x000fc80000000000 */
[----:B------:R-:W-:-:S04]  /*0390*/  FFMA R8, R9, R8, 0.0013391353422775864601 ;  /* 0x3aaf85ed09087423 */ /* 0x000fc80000000008 */
[----:B------:R-:W-:-:S04]  /*03a0*/  FFMA R8, R9, R8, 0.0096188392490148544312 ;  /* 0x3c1d985609087423 */ /* 0x000fc80000000008 */
[----:B------:R-:W-:-:S04]  /*03b0*/  FFMA R8, R9, R8, 0.055503588169813156128 ;  /* 0x3d6357bb09087423 */ /* 0x000fc80000000008 */
[----:B------:R-:W-:-:S04]  /*03c0*/  FFMA R8, R9, R8, 0.24022644758224487305 ;  /* 0x3e75fdec09087423 */ /* 0x000fc80000000008 */
[----:B------:R-:W-:Y:S01]  /*03d0*/  FFMA R8, R9, R8, 0.69314718246459960938 ;  /* 0x3f31721809087423 */ /* 0x000fe20000000008 */
[----:B------:R-:W0:Y:S01]  /*03e0*/  F2I.NTZ R16, R0 ;  /* 0x0000000000107305 */ /* 0x000e220000203100 */
[----:B------:R-:W-:Y:S02]  /*03f0*/  FSETP.GT.AND P0, PT, R25, RZ, PT ;  /* 0x000000ff1900720b */ /* 0x000fe40003f04000 */
[----:B------:R-:W-:Y:S02]  /*0400*/  FFMA R15, R9, R8, 1 ;  /* 0x3f800000090f7423 */ /* 0x000fe40000000008 */
[----:B------:R-:W-:-:S04]  /*0410*/  SEL R17, RZ, 0x83000000, P0 ;  /* 0x83000000ff117807 */ /* 0x000fc80000000000 */
[----:B------:R-:W-:Y:S01]  /*0420*/  IADD3 R18, PT, PT, R17, 0x7f000000, RZ ;  /* 0x7f00000011127810 */ /* 0x000fe20007ffe0ff */
[----:B------:R-:W-:Y:S01]  /*0430*/  BSSY.RECONVERGENT B1, `(.L_x_3) ;  /* 0x0000052000017945 */ /* 0x000fe20003800200 */
[----:B------:R-:W-:-:S03]  /*0440*/  FSETP.GT.AND P2, PT, |R0|, 152, PT ;  /* 0x431800000000780b */ /* 0x000fc60003f44200 */
[----:B------:R-:W-:Y:S01]  /*0450*/  FMUL R15, R15, R18 ;  /* 0x000000120f0f7220 */ /* 0x000fe20000400000 */
[----:B0-----:R-:W-:Y:S02]  /*0460*/  LEA R16, R16, -R17, 0x17 ;  /* 0x8000001110107211 */ /* 0x001fe400078eb8ff */
[----:B------:R-:W-:-:S03]  /*0470*/  FSETP.GEU.AND P1, PT, R0, RZ, PT ;  /* 0x000000ff0000720b */ /* 0x000fc60003f2e000 */
[----:B------:R-:W-:Y:S01]  /*0480*/  FMUL R0, R15, R16 ;  /* 0x000000100f007220 */ /* 0x000fe20000400000 */
[----:B-----5:R-:W-:-:S04]  /*0490*/  FADD R8, R4, R4 ;  /* 0x0000000404087221 */ /* 0x020fc80000000000 */
[----:B--2---:R-:W-:Y:S01]  /*04a0*/  FADD R9, -R8, R14 ;  /* 0x0000000e08097221 */ /* 0x004fe20000000100 */
[----:B----4-:R-:W-:Y:S01]  /*04b0*/  FSETP.NEU.AND P0, PT, R10, 1, PT ;  /* 0x3f8000000a00780b */ /* 0x010fe20003f0d000 */
[----:B---3--:R-:W-:Y:S02]  /*04c0*/  FADD R8, R11, -R8 ;  /* 0x800000080b087221 */ /* 0x008fe40000000000 */
[----:B------:R-:W-:Y:S02]  /*04d0*/  FADD R9, R9, R12 ;  /* 0x0000000c09097221 */ /* 0x000fe40000000000 */
[----:B------:R-:W-:Y:S02]  /*04e0*/  FADD R8, R8, R13 ;  /* 0x0000000d08087221 */ /* 0x000fe40000000000 */
[----:B------:R-:W-:-:S04]  /*04f0*/  FMUL R9, R9, UR4 ;  /* 0x0000000409097c20 */ /* 0x000fc80008400000 */
[----:B------:R-:W-:Y:S01]  /*0500*/  FFMA R9, R8, UR5, R9 ;  /* 0x0000000508097c23 */ /* 0x000fe20008000009 */
[----:B------:R-:W-:Y:S02]  /*0510*/  FSETP.NEU.AND P3, PT, R6, 1, PT ;  /* 0x3f8000000600780b */ /* 0x000fe40003f6d000 */
[----:B------:R-:W-:Y:S01]  /*0520*/  MOV R8, 0x3f800000 ;  /* 0x3f80000000087802 */ /* 0x000fe20000000f00 */
[----:B------:R-:W-:Y:S10]  /*0530*/  @!P0 BRA `(.L_x_4) ;  /* 0x0000000400048947 */ /* 0x000ff40003800000 */
[----:B------:R-:W-:-:S13]  /*0540*/  FSETP.NAN.AND P0, PT, |R10|, |R10|, PT ;  /* 0x4000000a0a00720b */ /* 0x000fda0003f08200 */
[----:B------:R-:W-:Y:S01]  /*0550*/  @P0 FADD R8, R10, 2 ;  /* 0x400000000a080421 */ /* 0x000fe20000000000 */
[----:B------:R-:W-:Y:S06]  /*0560*/  @P0 BRA `(.L_x_4) ;  /* 0x0000000000f80947 */ /* 0x000fec0003800000 */
[C---:B------:R-:W-:Y:S01]  /*0570*/  FMUL R11, |R10|.reuse, 16777216 ;  /* 0x4b8000000a0b7820 */ /* 0x040fe20000400200 */
[----:B------:R-:W-:Y:S01]  /*0580*/  FSETP.GEU.AND P0, PT, |R10|, 1.175494350822287508e-38, PT ;  /* 0x008000000a00780b */ /* 0x000fe20003f0e200 */
[----:B------:R-:W-:-:S03]  /*0590*/  HFMA2 R17, -RZ, RZ, 0.771484375, 0.21533203125 ;  /* 0x3a2c32e4ff117431 */ /* 0x000fc600000001ff */
[----:B------:R-:W-:Y:S02]  /*05a0*/  FSEL R11, R11, |R10|, !P0 ;  /* 0x4000000a0b0b7208 */ /* 0x000fe40004000000 */
[----:B------:R-:W-:Y:S02]  /*05b0*/  FSEL R12, RZ, -24, P0 ;  /* 0xc1c00000ff0c7808 */ /* 0x000fe40000000000 */
[----:B------:R-:W-:Y:S02]  /*05c0*/  IADD3 R8, PT, PT, R11, -0x3f3504f3, RZ ;  /* 0xc0cafb0d0b087810 */ /* 0x000fe40007ffe0ff */
[----:B------:R-:W-:Y:S02]  /*05d0*/  FSETP.NEU.AND P0, PT, |R10|, +INF , PT ;  /* 0x7f8000000a00780b */ /* 0x000fe40003f0d200 */
[----:B------:R-:W-:Y:S02]  /*05e0*/  LOP3.LUT R8, R8, 0xff800000, RZ, 0xc0, !PT ;  /* 0xff80000008087812 */ /* 0x000fe400078ec0ff */
[----:B------:R-:W-:-:S02]  /*05f0*/  FSETP.NEU.AND P0, PT, R10, RZ, P0 ;  /* 0x000000ff0a00720b */ /* 0x000fc4000070d000 */
[----:B------:R-:W-:-:S05]  /*0600*/  IADD3 R11, PT, PT, R11, -R8, RZ ;  /* 0x800000080b0b7210 */ /* 0x000fca0007ffe0ff */
[C---:B------:R-:W-:Y:S01]  /*0610*/  FADD R14, R11.reuse, 1 ;  /* 0x3f8000000b0e7421 */ /* 0x040fe20000000000 */
[----:B------:R-:W-:Y:S01]  /*0620*/  FADD R15, R11, -1 ;  /* 0xbf8000000b0f7421 */ /* 0x000fe20000000000 */
[----:B------:R-:W-:-:S03]  /*0630*/  I2FP.F32.S32 R11, R8 ;  /* 0x00000008000b7245 */ /* 0x000fc60000201400 */
[----:B------:R-:W-:Y:S01]  /*0640*/  FADD R13, R15, R15 ;  /* 0x0000000f0f0d7221 */ /* 0x000fe20000000000 */
[----:B------:R-:W0:Y:S01]  /*0650*/  MUFU.RCP R14, R14 ;  /* 0x0000000e000e7308 */ /* 0x000e220000001000 */
[----:B------:R-:W-:Y:S02]  /*0660*/  @!P0 FADD R10, R10, R10 ;  /* 0x0000000a0a0a8221 */ /* 0x000fe40000000000 */
[----:B0-----:R-:W-:Y:S01]  /*0670*/  FMUL R8, R14, R13 ;  /* 0x0000000d0e087220 */ /* 0x001fe20000400000 */
[----:B------:R-:W-:-:S03]  /*0680*/  FFMA R13, R11, 1.1920928955078125e-07, R12 ;  /* 0x340000000b0d7823 */ /* 0x000fc6000000000c */
[----:B------:R-:W-:Y:S01]  /*0690*/  FADD R16, R15, -R8 ;  /* 0x800000080f107221 */ /* 0x000fe20000000000 */
[CC--:B------:R-:W-:Y:S01]  /*06a0*/  FMUL R12, R8.reuse, R8.reuse ;  /* 0x00000008080c7220 */ /* 0x0c0fe20000400000 */
[----:B------:R-:W-:Y:S02]  /*06b0*/  FFMA R11, R8, 1.4426950216293334961, R13 ;  /* 0x3fb8aa3b080b7823 */ /* 0x000fe4000000000d */
[----:B------:R-:W-:Y:S01]  /*06c0*/  FADD R16, R16, R16 ;  /* 0x0000001010107221 */ /* 0x000fe20000000000 */
[C---:B------:R-:W-:Y:S01]  /*06d0*/  FFMA R17, R12.reuse, R17, 0.0032181653659790754318 ;  /* 0x3b52e7db0c117423 */ /* 0x040fe20000000011 */
[----:B------:R-:W-:Y:S02]  /*06e0*/  FADD R13, R13, -R11 ;  /* 0x8000000b0d0d7221 */ /* 0x000fe40000000000 */
[----:B------:R-:W-:Y:S01]  /*06f0*/  FFMA R15, R15, -R8, R16 ;  /* 0x800000080f0f7223 */ /* 0x000fe20000000010 */
[----:B------:R-:W-:Y:S01]  /*0700*/  FFMA R17, R12, R17, 0.018033718690276145935 ;  /* 0x3c93bb730c117423 */ /* 0x000fe20000000011 */
[----:B------:R-:W-:-:S02]  /*0710*/  FFMA R16, R8, 1.4426950216293334961, R13 ;  /* 0x3fb8aa3b08107823 */ /* 0x000fc4000000000d */
[----:B------:R-:W-:Y:S01]  /*0720*/  FMUL R15, R14, R15 ;  /* 0x0000000f0e0f7220 */ /* 0x000fe20000400000 */
[----:B------:R-:W-:-:S03]  /*0730*/  FFMA R17, R12, R17, 0.12022458761930465698 ;  /* 0x3df6384f0c117423 */ /* 0x000fc60000000011 */
[----:B------:R-:W-:Y:S01]  /*0740*/  FFMA R13, R15, 1.4426950216293334961, R16 ;  /* 0x3fb8aa3b0f0d7823 */ /* 0x000fe20000000010 */
[----:B------:R-:W-:-:S03]  /*0750*/  FMUL R17, R12, R17 ;  /* 0x000000110c117220 */ /* 0x000fc60000400000 */
[----:B------:R-:W-:Y:S01]  /*0760*/  FFMA R14, R8, 1.9251366722983220825e-08, R13 ;  /* 0x32a55e34080e7823 */ /* 0x000fe2000000000d */
[----:B------:R-:W-:-:S04]  /*0770*/  FMUL R12, R17, 3 ;  /* 0x40400000110c7820 */ /* 0x000fc80000400000 */
[----:B------:R-:W-:Y:S01]  /*0780*/  FFMA R12, R15, R12, R14 ;  /* 0x0000000c0f0c7223 */ /* 0x000fe2000000000e */
[----:B------:R-:W-:-:S03]  /*0790*/  MOV R15, 0x391fcb8e ;  /* 0x391fcb8e000f7802 */ /* 0x000fc60000000f00 */
[----:B------:R-:W-:-:S04]  /*07a0*/  FFMA R12, R8, R17, R12 ;  /* 0x00000011080c7223 */ /* 0x000fc8000000000c */
[----:B------:R-:W-:-:S04]  /*07b0*/  FADD R8, R11, R12 ;  /* 0x0000000c0b087221 */ /* 0x000fc80000000000 */
[----:B------:R-:W-:Y:S01]  /*07c0*/  FMUL R13, R8, 2 ;  /* 0x40000000080d7820 */ /* 0x000fe20000400000 */
[----:B------:R-:W-:-:S03]  /*07d0*/  FADD R11, -R11, R8 ;  /* 0x000000080b0b7221 */ /* 0x000fc60000000100 */
[----:B------:R-:W0:Y:S01]  /*07e0*/  FRND R14, R13 ;  /* 0x0000000d000e7307 */ /* 0x000e220000201000 */
[----:B------:R-:W-:Y:S01]  /*07f0*/  FADD R11, R12, -R11 ;  /* 0x8000000b0c0b7221 */ /* 0x000fe20000000000 */
[----:B------:R-:W-:Y:S01]  /*0800*/  FFMA R8, R8, 2, -R13 ;  /* 0x4000000008087823 */ /* 0x000fe2000000080d */
[----:B------:R-:W-:-:S03]  /*0810*/  FSETP.GT.AND P5, PT, |R13|, 152, PT ;  /* 0x431800000d00780b */ /* 0x000fc60003fa4200 */
[----:B------:R-:W-:Y:S02]  /*0820*/  FFMA R11, R11, 2, R8 ;  /* 0x400000000b0b7823 */ /* 0x000fe40000000008 */
[----:B------:R-:W1:Y:S01]  /*0830*/  F2I.NTZ R12, R13 ;  /* 0x0000000d000c7305 */ /* 0x000e620000203100 */
[----:B0-----:R-:W-:Y:S01]  /*0840*/  FADD R8, R13, -R14 ;  /* 0x8000000e0d087221 */ /* 0x001fe20000000000 */
[----:B------:R-:W-:-:S03]  /*0850*/  FSETP.GT.AND P4, PT, R14, RZ, PT ;  /* 0x000000ff0e00720b */ /* 0x000fc60003f84000 */
[----:B------:R-:W-:-:S04]  /*0860*/  FADD R8, R8, R11 ;  /* 0x0000000b08087221 */ /* 0x000fc80000000000 */
[----:B------:R-:W-:-:S04]  /*0870*/  FFMA R11, R8, R15, 0.0013391353422775864601 ;  /* 0x3aaf85ed080b7423 */ /* 0x000fc8000000000f */
[----:B------:R-:W-:-:S04]  /*0880*/  FFMA R11, R8, R11, 0.0096188392490148544312 ;  /* 0x3c1d9856080b7423 */ /* 0x000fc8000000000b */
[----:B------:R-:W-:-:S04]  /*0890*/  FFMA R11, R8, R11, 0.055503588169813156128 ;  /* 0x3d6357bb080b7423 */ /* 0x000fc8000000000b */
[C---:B------:R-:W-:Y:S01]  /*08a0*/  FFMA R15, R8.reuse, R11, 0.24022644758224487305 ;  /* 0x3e75fdec080f7423 */ /* 0x040fe2000000000b */
[----:B------:R-:W-:Y:S02]  /*08b0*/  SEL R11, RZ, 0x83000000, P4 ;  /* 0x83000000ff0b7807 */ /* 0x000fe40002000000 */
[----:B------:R-:W-:Y:S01]  /*08c0*/  FSETP.GEU.AND P4, PT, R13, RZ, PT ;  /* 0x000000ff0d00720b */ /* 0x000fe20003f8e000 */
[----:B------:R-:W-:Y:S01]  /*08d0*/  FFMA R15, R8, R15, 0.69314718246459960938 ;  /* 0x3f317218080f7423 */ /* 0x000fe2000000000f */
[----:B------:R-:W-:Y:S02]  /*08e0*/  IADD3 R14, PT, PT, R11, 0x7f000000, RZ ;  /* 0x7f0000000b0e7810 */ /* 0x000fe40007ffe0ff */
[----:B-1----:R-:W-:Y:S01]  /*08f0*/  LEA R12, R12, -R11, 0x17 ;  /* 0x8000000b0c0c7211 */ /* 0x002fe200078eb8ff */
[----:B------:R-:W-:Y:S01]  /*0900*/  FFMA R15, R8, R15, 1 ;  /* 0x3f800000080f7423 */ /* 0x000fe2000000000f */
[----:B------:R-:W-:-:S03]  /*0910*/  FSEL R8, RZ, +INF , !P4 ;  /* 0x7f800000ff087808 */ /* 0x000fc60006000000 */
[----:B------:R-:W-:-:S04]  /*0920*/  FMUL R15, R14, R15 ;  /* 0x0000000f0e0f7220 */ /* 0x000fc80000400000 */
[----:B------:R-:W-:Y:S01]  /*0930*/  @!P5 FMUL R8, R12, R15 ;  /* 0x0000000f0c08d220 */ /* 0x000fe20000400000 */
[----:B------:R-:W-:-:S07]  /*0940*/  @!P0 LOP3.LUT R8, R10, 0x7fffffff, RZ, 0xc0, !PT ;  /* 0x7fffffff0a088812 */ /* 0x000fce00078ec0ff */
.L_x_4:
[----:B------:R-:W-:Y:S05]  /*0950*/  BSYNC.RECONVERGENT B1 ;  /* 0x0000000000017941 */ /* 0x000fea0003800200 */
.L_x_3:
[----:B------:R-:W-:Y:S01]  /*0960*/  BSSY.RECONVERGENT B1, `(.L_x_5) ;  /* 0x0000044000017945 */ /* 0x000fe20003800200 */
[----:B------:R-:W-:-:S03]  /*0970*/  HFMA2 R11, -RZ, RZ, 1.875, 0 ;  /* 0x3f800000ff0b7431 */ /* 0x000fc600000001ff */
[----:B------:R-:W-:Y:S05]  /*0980*/  @!P3 BRA `(.L_x_6) ;  /* 0x000000040004b947 */ /* 0x000fea0003800000 */
[----:B------:R-:W-:-:S13]  /*0990*/  FSETP.NAN.AND P0, PT, |R6|, |R6|, PT ;  /* 0x400000060600720b */ /* 0x000fda0003f08200 */
[----:B------:R-:W-:Y:S01]  /*09a0*/  @P0 FADD R11, R6, 2 ;  /* 0x40000000060b0421 */ /* 0x000fe20000000000 */
[----:B------:R-:W-:Y:S06]  /*09b0*/  @P0 BRA `(.L_x_6) ;  /* 0x0000000000f80947 */ /* 0x000fec0003800000 */
[C---:B------:R-:W-:Y:S01]  /*09c0*/  FMUL R11, |R6|.reuse, 16777216 ;  /* 0x4b800000060b7820 */ /* 0x040fe20000400200 */
[C---:B------:R-:W-:Y:S02]  /*09d0*/  FSETP.GEU.AND P0, PT, |R6|.reuse, 1.175494350822287508e-38, PT ;  /* 0x008000000600780b */ /* 0x040fe40003f0e200 */
[----:B------:R-:W-:Y:S02]  /*09e0*/  MOV R17, 0x3a2c32e4 ;  /* 0x3a2c32e400117802 */ /* 0x000fe40000000f00 */
[----:B------:R-:W-:Y:S02]  /*09f0*/  FSEL R11, R11, |R6|, !P0 ;  /* 0x400000060b0b7208 */ /* 0x000fe40004000000 */
[----:B------:R-:W-:Y:S02]  /*0a00*/  FSEL R12, RZ, -24, P0 ;  /* 0xc1c00000ff0c7808 */ /* 0x000fe40000000000 */
[----:B------:R-:W-:Y:S02]  /*0a10*/  IADD3 R10, PT, PT, R11, -0x3f3504f3, RZ ;  /* 0xc0cafb0d0b0a7810 */ /* 0x000fe40007ffe0ff */
[----:B------:R-:W-:-:S02]  /*0a20*/  FSETP.NEU.AND P0, PT, |R6|, +INF , PT ;  /* 0x7f8000000600780b */ /* 0x000fc40003f0d200 */
[----:B------:R-:W-:Y:S02]  /*0a30*/  LOP3.LUT R10, R10, 0xff800000, RZ, 0xc0, !PT ;  /* 0xff8000000a0a7812 */ /* 0x000fe400078ec0ff */
[----:B------:R-:W-:Y:S02]  /*0a40*/  FSETP.NEU.AND P0, PT, R6, RZ, P0 ;  /* 0x000000ff0600720b */ /* 0x000fe4000070d000 */
        /* <DEDUP_REMOVED lines=25> */
[----:B------:R-:W-:-:S03]  /*0be0*/  HFMA2 R15, -RZ, RZ, 0.64013671875, -15.109375 ;  /* 0x391fcb8eff0f7431 */ /* 0x000fc600000001ff */
        /* <DEDUP_REMOVED lines=27> */
.L_x_6:
[----:B------:R-:W-:Y:S05]  /*0da0*/  BSYNC.RECONVERGENT B1 ;  /* 0x0000000000017941 */ /* 0x000fea0003800200 */
.L_x_5:
[----:B------:R-:W-:Y:S01]  /*0db0*/  FADD R11, R11, R8 ;  /* 0x000000080b0b7221 */ /* 0x000fe20000000000 */
[----:B------:R-:W-:Y:S01]  /*0dc0*/  @P2 FSEL R0, RZ, +INF , !P1 ;  /* 0x7f800000ff002808 */ /* 0x000fe20004800000 */
[----:B------:R-:W-:Y:S01]  /*0dd0*/  BSSY.RECONVERGENT B1, `(.L_x_7) ;  /* 0x0000018000017945 */ /* 0x000fe20003800200 */
[----:B------:R-:W-:Y:S02]  /*0de0*/  FADD R9, R4, R9 ;  /* 0x0000000904097221 */ /* 0x000fe40000000000 */
[----:B------:R-:W-:Y:S02]  /*0df0*/  FSETP.GTU.AND P0, PT, R11, R0, PT ;  /* 0x000000000b00720b */ /* 0x000fe40003f0c000 */
[----:B------:R-:W-:-:S11]  /*0e00*/  MOV R0, RZ ;  /* 0x000000ff00007202 */ /* 0x000fd60000000f00 */
[----:B------:R-:W-:Y:S05]  /*0e10*/  @P0 BRA `(.L_x_8) ;  /* 0x00000000004c0947 */ /* 0x000fea0003800000 */
[----:B------:R-:W0:Y:S01]  /*0e20*/  LDCU UR4, c[0x0][0x3bc] ;  /* 0x00007780ff0477ac */ /* 0x000e220008000800 */
[----:B------:R-:W1:Y:S01]  /*0e30*/  LDCU UR5, c[0x0][0x39c] ;  /* 0x00007380ff0577ac */ /* 0x000e620008000800 */
[----:B0-----:R-:W0:Y:S01]  /*0e40*/  F2I.TRUNC.NTZ R0, UR4 ;  /* 0x0000000400007d05 */ /* 0x001e22000820f100 */
[----:B------:R-:W2:Y:S01]  /*0e50*/  LDCU UR4, c[0x0][0x38c] ;  /* 0x00007180ff0477ac */ /* 0x000ea20008000800 */
[----:B0-----:R-:W-:-:S05]  /*0e60*/  I2FP.F32.S32 R0, R0 ;  /* 0x0000000000007245 */ /* 0x001fca0000201400 */
[----:B--2---:R-:W-:-:S04]  /*0e70*/  FMUL R0, R0, UR4 ;  /* 0x0000000400007c20 */ /* 0x004fc80008400000 */
[----:B-1----:R-:W-:-:S05]  /*0e80*/  FMUL R0, R0, UR5 ;  /* 0x0000000500007c20 */ /* 0x002fca0008400000 */
[----:B------:R-:W-:-:S04]  /*0e90*/  IADD3 R4, PT, PT, R0, 0x1800000, RZ ;  /* 0x0180000000047810 */ /* 0x000fc80007ffe0ff */
[----:B------:R-:W-:-:S04]  /*0ea0*/  LOP3.LUT R4, R4, 0x7f800000, RZ, 0xc0, !PT ;  /* 0x7f80000004047812 */ /* 0x000fc800078ec0ff */
[----:B------:R-:W-:-:S13]  /*0eb0*/  ISETP.GT.U32.AND P0, PT, R4, 0x1ffffff, PT ;  /* 0x01ffffff0400780c */ /* 0x000fda0003f04070 */
[----:B------:R-:W-:Y:S05]  /*0ec0*/  @P0 BRA `(.L_x_9) ;  /* 0x0000000000100947 */ /* 0x000fea0003800000 */
[----:B------:R-:W-:-:S07]  /*0ed0*/  MOV R4, 0xef0 ;  /* 0x00000ef000047802 */ /* 0x000fce0000000f00 */
[----:B------:R-:W-:Y:S05]  /*0ee0*/  CALL.REL.NOINC `($__internal_0_$__cuda_sm20_rcp_rn_f32_slowpath) ;  /* 0x0000000400f47944 */ /* 0x000fea0003c00000 */
[----:B------:R-:W-:Y:S01]  /*0ef0*/  MOV R0, R6 ;  /* 0x0000000600007202 */ /* 0x000fe20000000f00 */
[----:B------:R-:W-:Y:S06]  /*0f00*/  BRA `(.L_x_8) ;  /* 0x0000000000107947 */ /* 0x000fec0003800000 */
.L_x_9:
[----:B------:R-:W0:Y:S02]  /*0f10*/  MUFU.RCP R11, R0 ;  /* 0x00000000000b7308 */ /* 0x000e240000001000 */
[----:B0-----:R-:W-:-:S04]  /*0f20*/  FFMA R4, R0, R11, -1 ;  /* 0xbf80000000047423 */ /* 0x001fc8000000000b */
[----:B------:R-:W-:-:S04]  /*0f30*/  FADD.FTZ R4, -R4, -RZ ;  /* 0x800000ff04047221 */ /* 0x000fc80000010100 */
[----:B------:R-:W-:-:S07]  /*0f40*/  FFMA R0, R11, R4, R11 ;  /* 0x000000040b007223 */ /* 0x000fce000000000b */
.L_x_8:
[----:B------:R-:W-:Y:S05]  /*0f50*/  BSYNC.RECONVERGENT B1 ;  /* 0x0000000000017941 */ /* 0x000fea0003800200 */
.L_x_7:
[----:B------:R-:W0:Y:S01]  /*0f60*/  LDC.64 R10, c[0x0][0x3a8] ;  /* 0x0000ea00ff0a7b82 */ /* 0x000e220000000a00 */
[----:B------:R-:W-:Y:S01]  /*0f70*/  FADD R13, R9, R0 ;  /* 0x00000000090d7221 */ /* 0x000fe20000000000 */
[----:B0-----:R-:W-:-:S05]  /*0f80*/  IMAD.WIDE R8, R3, 0x4, R10 ;  /* 0x0000000403087825 */ /* 0x001fca00078e020a */
[----:B------:R1:W-:Y:S01]  /*0f90*/  STG.E desc[UR6][R8.64], R13 ;  /* 0x0000000d08007986 */ /* 0x0003e2000c101906 */
[----:B------:R-:W-:Y:S05]  /*0fa0*/  BRA `(.L_x_2) ;  /* 0x00000000005c7947 */ /* 0x000fea0003800000 */
.L_x_1:
[----:B------:R-:W-:-:S13]  /*0fb0*/  ISETP.NE.AND P0, PT, R2, RZ, PT ;  /* 0x000000ff0200720c */ /* 0x000fda0003f05270 */
[----:B------:R-:W-:Y:S05]  /*0fc0*/  @P0 BRA `(.L_x_2) ;  /* 0x0000000000540947 */ /* 0x000fea0003800000 */
[----:B------:R-:W0:Y:S01]  /*0fd0*/  LDC.64 R8, c[0x0][0x3a8] ;  /* 0x0000ea00ff087b82 */ /* 0x000e220000000a00 */
[----:B------:R-:W-:-:S07]  /*0fe0*/  IMAD R3, R5, R14, RZ ;  /* 0x0000000e05037224 */ /* 0x000fce00078e02ff */
[----:B------:R-:W1:Y:S01]  /*0ff0*/  LDC R13, c[0x0][0x38c] ;  /* 0x0000e300ff0d7b82 */ /* 0x000e620000000800 */
[----:B0-----:R-:W-:-:S05]  /*1000*/  IMAD.WIDE R8, R3, 0x4, R8 ;  /* 0x0000000403087825 */ /* 0x001fca00078e0208 */
[----:B------:R-:W2:Y:S01]  /*1010*/  LDG.E R0, desc[UR6][R8.64+0x4] ;  /* 0x0000040608007981 */ /* 0x000ea2000c1e1900 */
[----:B------:R-:W-:Y:S01]  /*1020*/  BSSY.RECONVERGENT B1, `(.L_x_10) ;  /* 0x000000e000017945 */ /* 0x000fe20003800200 */
[----:B-1----:R-:W-:-:S04]  /*1030*/  FFMA R3, RZ, R13, -1 ;  /* 0xbf800000ff037423 */ /* 0x002fc8000000000d */
[----:B------:R-:W0:Y:S02]  /*1040*/  MUFU.RCP R4, R3 ;  /* 0x0000000300047308 */ /* 0x000e240000001000 */
[----:B0-----:R-:W-:-:S04]  /*1050*/  FFMA R11, -R3, R4, 1 ;  /* 0x3f800000030b7423 */ /* 0x001fc80000000104 */
[----:B------:R-:W-:Y:S01]  /*1060*/  FFMA R11, R4, R11, R4 ;  /* 0x0000000b040b7223 */ /* 0x000fe20000000004 */
[----:B--2---:R-:W-:-:S04]  /*1070*/  FFMA R0, RZ, R13, -R0 ;  /* 0x0000000dff007223 */ /* 0x004fc80000000800 */
[----:B------:R-:W0:Y:S01]  /*1080*/  FCHK P0, R0, R3 ;  /* 0x0000000300007302 */ /* 0x000e220000000000 */
[----:B------:R-:W-:-:S04]  /*1090*/  FFMA R4, R0, R11, RZ ;  /* 0x0000000b00047223 */ /* 0x000fc800000000ff */
[----:B------:R-:W-:-:S04]  /*10a0*/  FFMA R6, -R3, R4, R0 ;  /* 0x0000000403067223 */ /* 0x000fc80000000100 */
[----:B------:R-:W-:Y:S01]  /*10b0*/  FFMA R11, R11, R6, R4 ;  /* 0x000000060b0b7223 */ /* 0x000fe20000000004 */
[----:B0-----:R-:W-:Y:S06]  /*10c0*/  @!P0 BRA `(.L_x_11) ;  /* 0x00000000000c8947 */ /* 0x001fec0003800000 */
[----:B------:R-:W-:-:S07]  /*10d0*/  MOV R4, 0x10f0 ;  /* 0x000010f000047802 */ /* 0x000fce0000000f00 */
[----:B------:R-:W-:Y:S05]  /*10e0*/  CALL.REL.NOINC `($__internal_1_$__cuda_sm3x_div_rn_noftz_f32_slowpath) ;  /* 0x0000000800447944 */ /* 0x000fea0003c00000 */
[----:B------:R-:W-:-:S07]  /*10f0*/  MOV R11, R0 ;  /* 0x00000000000b7202 */ /* 0x000fce0000000f00 */
.L_x_11:
[----:B------:R-:W-:Y:S05]  /*1100*/  BSYNC.RECONVERGENT B1 ;  /* 0x0000000000017941 */ /* 0x000fea0003800200 */
.L_x_10:
[----:B------:R0:W-:Y:S02]  /*1110*/  STG.E desc[UR6][R8.64], R11 ;  /* 0x0000000b08007986 */ /* 0x0001e4000c101906 */
.L_x_2:
[----:B------:R-:W-:Y:S05]  /*1120*/  BSYNC.RECONVERGENT B0 ;  /* 0x0000000000007941 */ /* 0x000fea0003800200 */
.L_x_0:
[----:B------:R-:W-:Y:S01]  /*1130*/  ISETP.NE.AND P0, PT, R2, R7, PT ;  /* 0x000000070200720c */ /* 0x000fe20003f05270 */
[----:B------:R-:W-:-:S12]  /*1140*/  BSSY.RECONVERGENT B0, `(.L_x_12) ;  /* 0x0000019000007945 */ /* 0x000fd80003800200 */
[----:B------:R-:W-:Y:S05]  /*1150*/  @P0 BRA `(.L_x_13) ;  /* 0x00000000005c0947 */ /* 0x000fea0003800000 */
[----:B01----:R-:W0:Y:S08]  /*1160*/  LDC.64 R8, c[0x0][0x388] ;  /* 0x0000e200ff087b82 */ /* 0x003e300000000a00 */
[----:B------:R-:W1:Y:S01]  /*1170*/  LDC.64 R6, c[0x0][0x3a8] ;  /* 0x0000ea00ff067b82 */ /* 0x000e620000000a00 */
[----:B0-----:R-:W-:-:S04]  /*1180*/  IMAD R3, R5, R8, R8 ;  /* 0x0000000805037224 */ /* 0x001fc800078e0208 */
[----:B-1----:R-:W-:-:S05]  /*1190*/  IMAD.WIDE R6, R3, 0x4, R6 ;  /* 0x0000000403067825 */ /* 0x002fca00078e0206 */
[----:B------:R-:W2:Y:S01]  /*11a0*/  LDG.E R0, desc[UR6][R6.64+-0x8] ;  /* 0xfffff80606007981 */ /* 0x000ea2000c1e1900 */
[----:B------:R-:W-:Y:S01]  /*11b0*/  FFMA R8, RZ, R9, -1 ;  /* 0xbf800000ff087423 */ /* 0x000fe20000000009 */
[----:B------:R-:W-:Y:S03]  /*11c0*/  BSSY.RECONVERGENT B1, `(.L_x_14) ;  /* 0x000000f000017945 */ /* 0x000fe60003800200 */
[----:B------:R-:W0:Y:S02]  /*11d0*/  MUFU.RCP R11, R8 ;  /* 0x00000008000b7308 */ /* 0x000e240000001000 */
[----:B0-----:R-:W-:Y:S01]  /*11e0*/  FFMA R4, -R8, R11, 1 ;  /* 0x3f80000008047423 */ /* 0x001fe2000000010b */
[----:B--2---:R-:W-:-:S03]  /*11f0*/  FFMA R3, RZ, R9, -R0 ;  /* 0x00000009ff037223 */ /* 0x004fc60000000800 */
[----:B------:R-:W-:Y:S02]  /*1200*/  FFMA R0, R11, R4, R11 ;  /* 0x000000040b007223 */ /* 0x000fe4000000000b */
[----:B------:R-:W0:Y:S02]  /*1210*/  FCHK P0, R3, R8 ;  /* 0x0000000803007302 */ /* 0x000e240000000000 */
[----:B------:R-:W-:-:S04]  /*1220*/  FFMA R4, R0, R3, RZ ;  /* 0x0000000300047223 */ /* 0x000fc800000000ff */
[----:B------:R-:W-:-:S04]  /*1230*/  FFMA R9, -R8, R4, R3 ;  /* 0x0000000408097223 */ /* 0x000fc80000000103 */
[----:B------:R-:W-:Y:S01]  /*1240*/  FFMA R9, R0, R9, R4 ;  /* 0x0000000900097223 */ /* 0x000fe20000000004 */
[----:B0-----:R-:W-:Y:S06]  /*1250*/  @!P0 BRA `(.L_x_15) ;  /* 0x0000000000148947 */ /* 0x001fec0003800000 */
[----:B------:R-:W-:Y:S02]  /*1260*/  MOV R0, R3 ;  /* 0x0000000300007202 */ /* 0x000fe40000000f00 */
[----:B------:R-:W-:Y:S02]  /*1270*/  MOV R3, R8 ;  /* 0x0000000800037202 */ /* 0x000fe40000000f00 */
[----:B------:R-:W-:-:S07]  /*1280*/  MOV R4, 0x12a0 ;  /* 0x000012a000047802 */ /* 0x000fce0000000f00 */
[----:B------:R-:W-:Y:S05]  /*1290*/  CALL.REL.NOINC `($__internal_1_$__cuda_sm3x_div_rn_noftz_f32_slowpath) ;  /* 0x0000000400d87944 */ /* 0x000fea0003c00000 */
[----:B------:R-:W-:-:S07]  /*12a0*/  MOV R9, R0 ;  /* 0x0000000000097202 */ /* 0x000fce0000000f00 */
.L_x_15:
[----:B------:R-:W-:Y:S05]  /*12b0*/  BSYNC.RECONVERGENT B1 ;  /* 0x0000000000017941 */ /* 0x000fea0003800200 */
.L_x_14:
[----:B------:R2:W-:Y:S02]  /*12c0*/  STG.E desc[UR6][R6.64+-0x4], R9 ;  /* 0xfffffc0906007986 */ /* 0x0005e4000c101906 */
.L_x_13:
[----:B------:R-:W-:Y:S05]  /*12d0*/  BSYNC.RECONVERGENT B0 ;  /* 0x0000000000007941 */ /* 0x000fea0003800200 */
.L_x_12:
[----:B------:R-:W-:Y:S01]  /*12e0*/  ISETP.NE.AND P0, PT, R5, RZ, PT ;  /* 0x000000ff0500720c */ /* 0x000fe20003f05270 */
[----:B------:R-:W-:-:S12]  /*12f0*/  BSSY.RECONVERGENT B0, `(.L_x_16) ;  /* 0x000001a000007945 */ /* 0x000fd80003800200 */
[----:B------:R-:W-:Y:S05]  /*1300*/  @P0 BRA `(.L_x_17) ;  /* 0x0000000000600947 */ /* 0x000fea0003800000 */
[----:B--2---:R-:W2:Y:S01]  /*1310*/  LDC.64 R6, c[0x0][0x3a8] ;  /* 0x0000ea00ff067b82 */ /* 0x004ea20000000a00 */
[----:B------:R-:W3:Y:S07]  /*1320*/  LDCU UR4, c[0x0][0x388] ;  /* 0x00007100ff0477ac */ /* 0x000eee0008000800 */
[----:B0-----:R-:W0:Y:S01]  /*1330*/  LDC R11, c[0x0][0x39c] ;  /* 0x0000e700ff0b7b82 */ /* 0x001e220000000800 */
[----:B---3--:R-:W-:-:S05]  /*1340*/  IADD3 R3, PT, PT, R2, UR4, RZ ;  /* 0x0000000402037c10 */ /* 0x008fca000fffe0ff */
[----:B--2---:R-:W-:-:S05]  /*1350*/  IMAD.WIDE R6, R3, 0x4, R6 ;  /* 0x0000000403067825 */ /* 0x004fca00078e0206 */
[----:B------:R-:W2:Y:S01]  /*1360*/  LDG.E R0, desc[UR6][R6.64] ;  /* 0x0000000606007981 */ /* 0x000ea2000c1e1900 */
[----:B------:R-:W-:Y:S01]  /*1370*/  BSSY.RECONVERGENT B1, `(.L_x_18) ;  /* 0x000000e000017945 */ /* 0x000fe20003800200 */
[----:B0-----:R-:W-:-:S04]  /*1380*/  FFMA R3, RZ, R11, -1 ;  /* 0xbf800000ff037423 */ /* 0x001fc8000000000b */
[----:B------:R-:W1:Y:S02]  /*1390*/  MUFU.RCP R4, R3 ;  /* 0x0000000300047308 */ /* 0x000e640000001000 */
[----:B-1----:R-:W-:-:S04]  /*13a0*/  FFMA R9, -R3, R4, 1 ;  /* 0x3f80000003097423 */ /* 0x002fc80000000104 */
        /* <DEDUP_REMOVED lines=10> */
.L_x_19:
[----:B------:R-:W-:Y:S05]  /*1450*/  BSYNC.RECONVERGENT B1 ;  /* 0x0000000000017941 */ /* 0x000fea0003800200 */
.L_x_18:
[----:B------:R-:W0:Y:S02]  /*1460*/  LDC.64 R6, c[0x0][0x3a8] ;  /* 0x0000ea00ff067b82 */ /* 0x000e240000000a00 */
[----:B0-----:R-:W-:-:S05]  /*1470*/  IMAD.WIDE R6, R2, 0x4, R6 ;  /* 0x0000000402067825 */ /* 0x001fca00078e0206 */
[----:B------:R3:W-:Y:S02]  /*1480*/  STG.E desc[UR6][R6.64], R9 ;  /* 0x0000000906007986 */ /* 0x0007e4000c101906 */
.L_x_17:
[----:B------:R-:W-:Y:S05]  /*1490*/  BSYNC.RECONVERGENT B0 ;  /* 0x0000000000007941 */ /* 0x000fea0003800200 */
.L_x_16:
[----:B------:R-:W4:Y:S02]  /*14a0*/  LDCU UR4, c[0x0][0x398] ;  /* 0x00007300ff0477ac */ /* 0x000f240008000800 */
[----:B----4-:R-:W-:-:S06]  /*14b0*/  UIADD3 UR5, UPT, UPT, UR4, -0x1, URZ ;  /* 0xffffffff04057890 */ /* 0x010fcc000fffe0ff */
[----:B------:R-:W-:-:S13]  /*14c0*/  ISETP.NE.AND P0, PT, R5, UR5, PT ;  /* 0x0000000505007c0c */ /* 0x000fda000bf05270 */
[----:B------:R-:W-:Y:S05]  /*14d0*/  @P0 EXIT ;  /* 0x000000000000094d */ /* 0x000fea0003800000 */
[----:B------:R-:W4:Y:S01]  /*14e0*/  LDC R3, c[0x0][0x388] ;  /* 0x0000e200ff037b82 */ /* 0x000f220000000800 */
[----:B------:R-:W-:-:S07]  /*14f0*/  UIADD3 UR4, UPT, UPT, UR4, -0x2, URZ ;  /* 0xfffffffe04047890 */ /* 0x000fce000fffe0ff */
[----:B--23--:R-:W2:Y:S01]  /*1500*/  LDC.64 R6, c[0x0][0x3a8] ;  /* 0x0000ea00ff067b82 */ /* 0x00cea20000000a00 */
[----:B----4-:R-:W-:-:S04]  /*1510*/  IMAD R3, R3, UR4, R2 ;  /* 0x0000000403037c24 */ /* 0x010fc8000f8e0202 */
[----:B--2---:R-:W-:-:S03]  /*1520*/  IMAD.WIDE R6, R3, 0x4, R6 ;  /* 0x0000000403067825 */ /* 0x004fc600078e0206 */
[----:B------:R-:W0:Y:S03]  /*1530*/  LDC R3, c[0x0][0x39c] ;  /* 0x0000e700ff037b82 */ /* 0x000e260000000800 */
[----:B------:R-:W2:Y:S01]  /*1540*/  LDG.E R6, desc[UR6][R6.64] ;  /* 0x0000000606067981 */ /* 0x000ea2000c1e1900 */
[----:B------:R-:W-:Y:S01]  /*1550*/  BSSY.RECONVERGENT B0, `(.L_x_20) ;  /* 0x0000010000007945 */ /* 0x000fe20003800200 */
[----:B01----:R-:W-:-:S04]  /*1560*/  FFMA R8, RZ, R3, -1 ;  /* 0xbf800000ff087423 */ /* 0x003fc80000000003 */
        /* <DEDUP_REMOVED lines=14> */
.L_x_21:
[----:B------:R-:W-:Y:S05]  /*1650*/  BSYNC.RECONVERGENT B0 ;  /* 0x0000000000007941 */ /* 0x000fea0003800200 */
.L_x_20:
[----:B------:R-:W0:Y:S01]  /*1660*/  LDC.64 R6, c[0x0][0x3a8] ;  /* 0x0000ea00ff067b82 */ /* 0x000e220000000a00 */
[----:B------:R-:W1:Y:S02]  /*1670*/  LDCU UR4, c[0x0][0x388] ;  /* 0x00007100ff0477ac */ /* 0x000e640008000800 */
[----:B-1----:R-:W-:-:S04]  /*1680*/  IMAD R5, R5, UR4, R2 ;  /* 0x0000000405057c24 */ /* 0x002fc8000f8e0202 */
[----:B0-----:R-:W-:-:S05]  /*1690*/  IMAD.WIDE R6, R5, 0x4, R6 ;  /* 0x0000000405067825 */ /* 0x001fca00078e0206 */
[----:B------:R-:W-:Y:S01]  /*16a0*/  STG.E desc[UR6][R6.64], R9 ;  /* 0x0000000906007986 */ /* 0x000fe2000c101906 */
[----:B------:R-:W-:Y:S05]  /*16b0*/  EXIT ;  /* 0x000000000000794d */ /* 0x000fea0003800000 */
        .weak           $__internal_0_$__cuda_sm20_rcp_rn_f32_slowpath
        .type           $__internal_0_$__cuda_sm20_rcp_rn_f32_slowpath,@function
        .size           $__internal_0_$__cuda_sm20_rcp_rn_f32_slowpath,($__internal_1_$__cuda_sm3x_div_rn_noftz_f32_slowpath - $__internal_0_$__cuda_sm20_rcp_rn_f32_slowpath)
$__internal_0_$__cuda_sm20_rcp_rn_f32_slowpath:
[----:B------:R-:W-:-:S04]  /*16c0*/  SHF.L.U32 R6, R0, 0x1, RZ ;  /* 0x0000000100067819 */ /* 0x000fc800000006ff */
[----:B------:R-:W-:-:S04]  /*16d0*/  SHF.R.U32.HI R6, RZ, 0x18, R6 ;  /* 0x00000018ff067819 */ /* 0x000fc80000011606 */
[----:B------:R-:W-:-:S13]  /*16e0*/  ISETP.NE.U32.AND P0, PT, R6, RZ, PT ;  /* 0x000000ff0600720c */ /* 0x000fda0003f05070 */
[----:B------:R-:W-:Y:S05]  /*16f0*/  @P0 BRA `(.L_x_22) ;  /* 0x00000000002c0947 */ /* 0x000fea0003800000 */
[----:B------:R-:W-:-:S04]  /*1700*/  SHF.L.U32 R6, R0, 0x1, RZ ;  /* 0x0000000100067819 */ /* 0x000fc800000006ff */
[----:B------:R-:W-:-:S13]  /*1710*/  ISETP.NE.AND P0, PT, R6, RZ, PT ;  /* 0x000000ff0600720c */ /* 0x000fda0003f05270 */
[----:B------:R0:W1:Y:S01]  /*1720*/  @!P0 MUFU.RCP R6, R0 ;  /* 0x0000000000068308 */ /* 0x0000620000001000 */
[----:B------:R-:W-:Y:S05]  /*1730*/  @!P0 BRA `(.L_x_23) ;  /* 0x0000000000a48947 */ /* 0x000fea0003800000 */
[----:B------:R-:W-:-:S04]  /*1740*/  FFMA R8, R0, 1.84467440737095516160e+19, RZ ;  /* 0x5f80000000087823 */ /* 0x000fc800000000ff */
[----:B------:R-:W0:Y:S02]  /*1750*/  MUFU.RCP R11, R8 ;  /* 0x00000008000b7308 */ /* 0x000e240000001000 */
[----:B0-----:R-:W-:-:S04]  /*1760*/  FFMA R0, R8, R11, -1 ;  /* 0xbf80000008007423 */ /* 0x001fc8000000000b */
[----:B------:R-:W-:-:S04]  /*1770*/  FADD.FTZ R0, -R0, -RZ ;  /* 0x800000ff00007221 */ /* 0x000fc80000010100 */
[----:B------:R-:W-:-:S04]  /*1780*/  FFMA R0, R11, R0, R11 ;  /* 0x000000000b007223 */ /* 0x000fc8000000000b */
[----:B-1----:R-:W-:Y:S01]  /*1790*/  FFMA R6, R0, 1.84467440737095516160e+19, RZ ;  /* 0x5f80000000067823 */ /* 0x002fe200000000ff */
[----:B------:R-:W-:Y:S06]  /*17a0*/  BRA `(.L_x_23) ;  /* 0x0000000000887947 */ /* 0x000fec0003800000 */
.L_x_22:
[----:B------:R-:W-:-:S04]  /*17b0*/  IADD3 R8, PT, PT, R6, -0xfd, RZ ;  /* 0xffffff0306087810 */ /* 0x000fc80007ffe0ff */
[----:B------:R-:W-:-:S13]  /*17c0*/  ISETP.GT.U32.AND P0, PT, R8, 0x1, PT ;  /* 0x000000010800780c */ /* 0x000fda0003f04070 */
[----:B------:R-:W-:Y:S05]  /*17d0*/  @P0 BRA `(.L_x_24) ;  /* 0x0000000000780947 */ /* 0x000fea0003800000 */
[----:B------:R-:W-:Y:S01]  /*17e0*/  LOP3.LUT R10, R0, 0x7fffff, RZ, 0xc0, !PT ;  /* 0x007fffff000a7812 */ /* 0x000fe200078ec0ff */
[----:B------:R-:W-:Y:S01]  /*17f0*/  HFMA2 R15, -RZ, RZ, 0, 1.78813934326171875e-07 ;  /* 0x00000003ff0f7431 */ /* 0x000fe200000001ff */
[----:B------:R-:W-:Y:S02]  /*1800*/  IADD3 R6, PT, PT, R6, -0xfc, RZ ;  /* 0xffffff0406067810 */ /* 0x000fe40007ffe0ff */
[----:B------:R-:W-:-:S04]  /*1810*/  LOP3.LUT R10, R10, 0x3f800000, RZ, 0xfc, !PT ;  /* 0x3f8000000a0a7812 */ /* 0x000fc800078efcff */
[----:B------:R-:W0:Y:S01]  /*1820*/  MUFU.RCP R11, R10 ;  /* 0x0000000a000b7308 */ /* 0x000e220000001000 */
[----:B------:R-:W-:Y:S01]  /*1830*/  SHF.L.U32 R14, R15, R8, RZ ;  /* 0x000000080f0e7219 */ /* 0x000fe200000006ff */
[----:B0-----:R-:W-:-:S04]  /*1840*/  FFMA R12, R10, R11, -1 ;  /* 0xbf8000000a0c7423 */ /* 0x001fc8000000000b */
[----:B------:R-:W-:-:S04]  /*1850*/  FADD.FTZ R12, -R12, -RZ ;  /* 0x800000ff0c0c7221 */ /* 0x000fc80000010100 */
[CCC-:B------:R-:W-:Y:S01]  /*1860*/  FFMA.RM R13, R11.reuse, R12.reuse, R11.reuse ;  /* 0x0000000c0b0d7223 */ /* 0x1c0fe2000000400b */
[----:B------:R-:W-:-:S04]  /*1870*/  FFMA.RP R12, R11, R12, R11 ;  /* 0x0000000c0b0c7223 */ /* 0x000fc8000000800b */
[C---:B------:R-:W-:Y:S02]  /*1880*/  LOP3.LUT R11, R13.reuse, 0x7fffff, RZ, 0xc0, !PT ;  /* 0x007fffff0d0b7812 */ /* 0x040fe400078ec0ff */
[----:B------:R-:W-:Y:S02]  /*1890*/  FSETP.NEU.FTZ.AND P0, PT, R13, R12, PT ;  /* 0x0000000c0d00720b */ /* 0x000fe40003f1d000 */
[----:B------:R-:W-:Y:S02]  /*18a0*/  LOP3.LUT R11, R11, 0x800000, RZ, 0xfc, !PT ;  /* 0x008000000b0b7812 */ /* 0x000fe400078efcff */
[----:B------:R-:W-:Y:S02]  /*18b0*/  SEL R12, RZ, 0xffffffff, !P0 ;  /* 0xffffffffff0c7807 */ /* 0x000fe40004000000 */
[----:B------:R-:W-:Y:S02]  /*18c0*/  LOP3.LUT R13, R14, R11, RZ, 0xc0, !PT ;  /* 0x0000000b0e0d7212 */ /* 0x000fe400078ec0ff */
[----:B------:R-:W-:-:S02]  /*18d0*/  IADD3 R12, PT, PT, -R12, RZ, RZ ;  /* 0x000000ff0c0c7210 */ /* 0x000fc40007ffe1ff */
[-C--:B------:R-:W-:Y:S02]  /*18e0*/  SHF.R.U32.HI R13, RZ, R8.reuse, R13 ;  /* 0x00000008ff0d7219 */ /* 0x080fe4000001160d */
[--C-:B------:R-:W-:Y:S02]  /*18f0*/  LOP3.LUT P1, RZ, R12, R8, R11.reuse, 0xf8, !PT ;  /* 0x000000080cff7212 */ /* 0x100fe4000782f80b */
[C---:B------:R-:W-:Y:S02]  /*1900*/  LOP3.LUT P0, RZ, R13.reuse, 0x1, RZ, 0xc0, !PT ;  /* 0x000000010dff7812 */ /* 0x040fe4000780c0ff */
[----:B------:R-:W-:Y:S02]  /*1910*/  LOP3.LUT P2, RZ, R13, 0x2, RZ, 0xc0, !PT ;  /* 0x000000020dff7812 */ /* 0x000fe4000784c0ff */
[----:B------:R-:W-:Y:S02]  /*1920*/  SHF.R.U32.HI R11, RZ, R6, R11 ;  /* 0x00000006ff0b7219 */ /* 0x000fe4000001160b */
[----:B------:R-:W-:-:S02]  /*1930*/  PLOP3.LUT P0, PT, P0, P1, P2, 0xe0, 0x0 ;  /* 0x000000000000781c */ /* 0x000fc40000703c20 */
[----:B------:R-:W-:Y:S02]  /*1940*/  LOP3.LUT P1, RZ, R0, 0x7fffff, RZ, 0xc0, !PT ;  /* 0x007fffff00ff7812 */ /* 0x000fe4000782c0ff */
[----:B------:R-:W-:-:S04]  /*1950*/  SEL R8, RZ, 0x1, !P0 ;  /* 0x00000001ff087807 */ /* 0x000fc80004000000 */
[----:B------:R-:W-:-:S04]  /*1960*/  IADD3 R8, PT, PT, -R8, RZ, RZ ;  /* 0x000000ff08087210 */ /* 0x000fc80007ffe1ff */
[----:B------:R-:W-:-:S13]  /*1970*/  ISETP.GE.AND P0, PT, R8, RZ, PT ;  /* 0x000000ff0800720c */ /* 0x000fda0003f06270 */
[----:B------:R-:W-:-:S04]  /*1980*/  @!P0 IADD3 R11, PT, PT, R11, 0x1, RZ ;  /* 0x000000010b0b8810 */ /* 0x000fc80007ffe0ff */
[----:B------:R-:W-:-:S04]  /*1990*/  @!P1 SHF.L.U32 R11, R11, 0x1, RZ ;  /* 0x000000010b0b9819 */ /* 0x000fc800000006ff */
[----:B------:R-:W-:Y:S01]  /*19a0*/  LOP3.LUT R6, R11, 0x80000000, R0, 0xf8, !PT ;  /* 0x800000000b067812 */ /* 0x000fe200078ef800 */
[----:B------:R-:W-:Y:S06]  /*19b0*/  BRA `(.L_x_23) ;  /* 0x0000000000047947 */ /* 0x000fec0003800000 */
.L_x_24:
[----:B------:R2:W3:Y:S02]  /*19c0*/  MUFU.RCP R6, R0 ;  /* 0x0000000000067308 */ /* 0x0004e40000001000 */
.L_x_23:
[----:B------:R-:W-:Y:S02]  /*19d0*/  MOV R10, R4 ;  /* 0x00000004000a7202 */ /* 0x000fe40000000f00 */
[----:B------:R-:W-:-:S04]  /*19e0*/  MOV R11, 0x0 ;  /* 0x00000000000b7802 */ /* 0x000fc80000000f00 */
[----:B0123--:R-:W-:Y:S05]  /*19f0*/  RET.REL.NODEC R10 `(_Z8solutionPfifS_ifS_S_ifff) ;  /* 0xffffffe40a807950 */ /* 0x00ffea0003c3ffff */
        .weak           $__internal_1_$__cuda_sm3x_div_rn_noftz_f32_slowpath
        .type           $__internal_1_$__cuda_sm3x_div_rn_noftz_f32_slowpath,@function
        .size           $__internal_1_$__cuda_sm3x_div_rn_noftz_f32_slowpath,(.L_x_38 - $__internal_1_$__cuda_sm3x_div_rn_noftz_f32_slowpath)
$__internal_1_$__cuda_sm3x_div_rn_noftz_f32_slowpath:
[----:B------:R-:W-:Y:S01]  /*1a00*/  SHF.R.U32.HI R11, RZ, 0x17, R3 ;  /* 0x00000017ff0b7819 */ /* 0x000fe20000011603 */
[----:B------:R-:W-:Y:S01]  /*1a10*/  BSSY.RECONVERGENT B2, `(.L_x_25) ;  /* 0x0000062000027945 */ /* 0x000fe20003800200 */
[----:B------:R-:W-:Y:S02]  /*1a20*/  SHF.R.U32.HI R10, RZ, 0x17, R0 ;  /* 0x00000017ff0a7819 */ /* 0x000fe40000011600 */
[----:B------:R-:W-:Y:S02]  /*1a30*/  LOP3.LUT R11, R11, 0xff, RZ, 0xc0, !PT ;  /* 0x000000ff0b0b7812 */ /* 0x000fe400078ec0ff */
[----:B------:R-:W-:Y:S02]  /*1a40*/  LOP3.LUT R14, R10, 0xff, RZ, 0xc0, !PT ;  /* 0x000000ff0a0e7812 */ /* 0x000fe400078ec0ff */
[----:B------:R-:W-:Y:S02]  /*1a50*/  IADD3 R13, PT, PT, R11, -0x1, RZ ;  /* 0xffffffff0b0d7810 */ /* 0x000fe40007ffe0ff */
[----:B------:R-:W-:-:S02]  /*1a60*/  IADD3 R12, PT, PT, R14, -0x1, RZ ;  /* 0xffffffff0e0c7810 */ /* 0x000fc40007ffe0ff */
[----:B------:R-:W-:-:S04]  /*1a70*/  ISETP.GT.U32.AND P0, PT, R13, 0xfd, PT ;  /* 0x000000fd0d00780c */ /* 0x000fc80003f04070 */
[----:B------:R-:W-:-:S13]  /*1a80*/  ISETP.GT.U32.OR P0, PT, R12, 0xfd, P0 ;  /* 0x000000fd0c00780c */ /* 0x000fda0000704470 */
[----:B------:R-:W-:Y:S01]  /*1a90*/  @!P0 MOV R10, RZ ;  /* 0x000000ff000a8202 */ /* 0x000fe20000000f00 */
[----:B------:R-:W-:Y:S06]  /*1aa0*/  @!P0 BRA `(.L_x_26) ;  /* 0x00000000005c8947 */ /* 0x000fec0003800000 */
[----:B------:R-:W-:Y:S02]  /*1ab0*/  FSETP.GTU.FTZ.AND P0, PT, |R0|, +INF , PT ;  /* 0x7f8000000000780b */ /* 0x000fe40003f1c200 */
[----:B------:R-:W-:-:S04]  /*1ac0*/  FSETP.GTU.FTZ.AND P1, PT, |R3|, +INF , PT ;  /* 0x7f8000000300780b */ /* 0x000fc80003f3c200 */
[----:B------:R-:W-:-:S13]  /*1ad0*/  PLOP3.LUT P0, PT, P0, P1, PT, 0xf8, 0x8f ;  /* 0x00000000008f781c */ /* 0x000fda0000703f70 */
[----:B------:R-:W-:Y:S05]  /*1ae0*/  @P0 BRA `(.L_x_27) ;  /* 0x00000004004c0947 */ /* 0x000fea0003800000 */
[----:B------:R-:W-:-:S13]  /*1af0*/  LOP3.LUT P0, RZ, R3, 0x7fffffff, R0, 0xc8, !PT ;  /* 0x7fffffff03ff7812 */ /* 0x000fda000780c800 */
[----:B------:R-:W-:Y:S05]  /*1b00*/  @!P0 BRA `(.L_x_28) ;  /* 0x00000004003c8947 */ /* 0x000fea0003800000 */
[C---:B------:R-:W-:Y:S02]  /*1b10*/  FSETP.NEU.FTZ.AND P0, PT, |R0|.reuse, +INF , PT ;  /* 0x7f8000000000780b */ /* 0x040fe40003f1d200 */
[----:B------:R-:W-:Y:S02]  /*1b20*/  FSETP.NEU.FTZ.AND P2, PT, |R3|, +INF , PT ;  /* 0x7f8000000300780b */ /* 0x000fe40003f5d200 */
[----:B------:R-:W-:-:S11]  /*1b30*/  FSETP.NEU.FTZ.AND P1, PT, |R0|, +INF , PT ;  /* 0x7f8000000000780b */ /* 0x000fd60003f3d200 */
[----:B------:R-:W-:Y:S05]  /*1b40*/  @!P2 BRA !P0, `(.L_x_28) ;  /* 0x00000004002ca947 */ /* 0x000fea0004000000 */
[----:B------:R-:W-:-:S04]  /*1b50*/  LOP3.LUT P0, RZ, R0, 0x7fffffff, RZ, 0xc0, !PT ;  /* 0x7fffffff00ff7812 */ /* 0x000fc8000780c0ff */
[----:B------:R-:W-:-:S13]  /*1b60*/  PLOP3.LUT P0, PT, P2, P0, PT, 0x2f, 0xf2 ;  /* 0x0000000000f2781c */ /* 0x000fda0001700577 */
[----:B------:R-:W-:Y:S05]  /*1b70*/  @P0 BRA `(.L_x_29) ;  /* 0x0000000400180947 */ /* 0x000fea0003800000 */
[----:B------:R-:W-:-:S04]  /*1b80*/  LOP3.LUT P0, RZ, R3, 0x7fffffff, RZ, 0xc0, !PT ;  /* 0x7fffffff03ff7812 */ /* 0x000fc8000780c0ff */
[----:B------:R-:W-:-:S13]  /*1b90*/  PLOP3.LUT P0, PT, P1, P0, PT, 0x2f, 0xf2 ;  /* 0x0000000000f2781c */ /* 0x000fda0000f00577 */
[----:B------:R-:W-:Y:S05]  /*1ba0*/  @P0 BRA `(.L_x_30) ;  /* 0x0000000400000947 */ /* 0x000fea0003800000 */
[----:B------:R-:W-:Y:S02]  /*1bb0*/  ISETP.GE.AND P0, PT, R12, RZ, PT ;  /* 0x000000ff0c00720c */ /* 0x000fe40003f06270 */
[----:B------:R-:W-:-:S11]  /*1bc0*/  ISETP.GE.AND P1, PT, R13, RZ, PT ;  /* 0x000000ff0d00720c */ /* 0x000fd60003f26270 */
[----:B------:R-:W-:Y:S01]  /*1bd0*/  @P0 MOV R10, RZ ;  /* 0x000000ff000a0202 */ /* 0x000fe20000000f00 */
[----:B------:R-:W-:Y:S01]  /*1be0*/  @!P0 FFMA R0, R0, 1.84467440737095516160e+19, RZ ;  /* 0x5f80000000008823 */ /* 0x000fe200000000ff */
[----:B------:R-:W-:Y:S01]  /*1bf0*/  @!P0 MOV R10, 0xffffffc0 ;  /* 0xffffffc0000a8802 */ /* 0x000fe20000000f00 */
[----:B------:R-:W-:-:S03]  /*1c00*/  @!P1 FFMA R3, R3, 1.84467440737095516160e+19, RZ ;  /* 0x5f80000003039823 */ /* 0x000fc600000000ff */
[----:B------:R-:W-:-:S07]  /*1c10*/  @!P1 IADD3 R10, PT, PT, R10, 0x40, RZ ;  /* 0x000000400a0a9810 */ /* 0x000fce0007ffe0ff */
.L_x_26:
[----:B------:R-:W-:Y:S01]  /*1c20*/  LEA R12, R11, 0xc0800000, 0x17 ;  /* 0xc08000000b0c7811 */ /* 0x000fe200078eb8ff */
[----:B------:R-:W-:Y:S03]  /*1c30*/  BSSY.RECONVERGENT B3, `(.L_x_31) ;  /* 0x0000036000037945 */ /* 0x000fe60003800200 */
[----:B------:R-:W-:Y:S02]  /*1c40*/  IADD3 R12, PT, PT, -R12, R3, RZ ;  /* 0x000000030c0c7210 */ /* 0x000fe40007ffe1ff */
[----:B------:R-:W-:Y:S02]  /*1c50*/  IADD3 R3, PT, PT, R14, -0x7f, RZ ;  /* 0xffffff810e037810 */ /* 0x000fe40007ffe0ff */
[----:B------:R-:W0:Y:S01]  /*1c60*/  MUFU.RCP R13, R12 ;  /* 0x0000000c000d7308 */ /* 0x000e220000001000 */
[----:B------:R-:W-:Y:S01]  /*1c70*/  FADD.FTZ R15, -R12, -RZ ;  /* 0x800000ff0c0f7221 */ /* 0x000fe20000010100 */
[C---:B------:R-:W-:Y:S01]  /*1c80*/  IADD3 R11, PT, PT, R3.reuse, 0x7f, -R11 ;  /* 0x0000007f030b7810 */ /* 0x040fe20007ffe80b */
[----:B------:R-:W-:-:S03]  /*1c90*/  IMAD R0, R3, -0x800000, R0 ;  /* 0xff80000003007824 */ /* 0x000fc600078e0200 */
[----:B------:R-:W-:Y:S01]  /*1ca0*/  IADD3 R11, PT, PT, R11, R10, RZ ;  /* 0x0000000a0b0b7210 */ /* 0x000fe20007ffe0ff */
[----:B0-----:R-:W-:-:S04]  /*1cb0*/  FFMA R14, R13, R15, 1 ;  /* 0x3f8000000d0e7423 */ /* 0x001fc8000000000f */
[----:B------:R-:W-:-:S04]  /*1cc0*/  FFMA R16, R13, R14, R13 ;  /* 0x0000000e0d107223 */ /* 0x000fc8000000000d */
[----:B------:R-:W-:-:S04]  /*1cd0*/  FFMA R13, R0, R16, RZ ;  /* 0x00000010000d7223 */ /* 0x000fc800000000ff */
[----:B------:R-:W-:-:S04]  /*1ce0*/  FFMA R14, R15, R13, R0 ;  /* 0x0000000d0f0e7223 */ /* 0x000fc80000000000 */
[----:B------:R-:W-:-:S04]  /*1cf0*/  FFMA R13, R16, R14, R13 ;  /* 0x0000000e100d7223 */ /* 0x000fc8000000000d */
[----:B------:R-:W-:-:S04]  /*1d00*/  FFMA R14, R15, R13, R0 ;  /* 0x0000000d0f0e7223 */ /* 0x000fc80000000000 */
[----:B------:R-:W-:-:S05]  /*1d10*/  FFMA R0, R16, R14, R13 ;  /* 0x0000000e10007223 */ /* 0x000fca000000000d */
[----:B------:R-:W-:-:S04]  /*1d20*/  SHF.R.U32.HI R3, RZ, 0x17, R0 ;  /* 0x00000017ff037819 */ /* 0x000fc80000011600 */
[----:B------:R-:W-:-:S04]  /*1d30*/  LOP3.LUT R3, R3, 0xff, RZ, 0xc0, !PT ;  /* 0x000000ff03037812 */ /* 0x000fc800078ec0ff */
[----:B------:R-:W-:-:S04]  /*1d40*/  IADD3 R15, PT, PT, R3, R11, RZ ;  /* 0x0000000b030f7210 */ /* 0x000fc80007ffe0ff */
[----:B------:R-:W-:-:S04]  /*1d50*/  IADD3 R3, PT, PT, R15, -0x1, RZ ;  /* 0xffffffff0f037810 */ /* 0x000fc80007ffe0ff */
[----:B------:R-:W-:-:S13]  /*1d60*/  ISETP.GE.U32.AND P0, PT, R3, 0xfe, PT ;  /* 0x000000fe0300780c */ /* 0x000fda0003f06070 */
[----:B------:R-:W-:Y:S05]  /*1d70*/  @!P0 BRA `(.L_x_32) ;  /* 0x0000000000808947 */ /* 0x000fea0003800000 */
[----:B------:R-:W-:-:S13]  /*1d80*/  ISETP.GT.AND P0, PT, R15, 0xfe, PT ;  /* 0x000000fe0f00780c */ /* 0x000fda0003f04270 */
[----:B------:R-:W-:Y:S05]  /*1d90*/  @P0 BRA `(.L_x_33) ;  /* 0x00000000006c0947 */ /* 0x000fea0003800000 */
[----:B------:R-:W-:-:S13]  /*1da0*/  ISETP.GE.AND P0, PT, R15, 0x1, PT ;  /* 0x000000010f00780c */ /* 0x000fda0003f06270 */
[----:B------:R-:W-:Y:S05]  /*1db0*/  @P0 BRA `(.L_x_34) ;  /* 0x0000000000740947 */ /* 0x000fea0003800000 */
[----:B------:R-:W-:Y:S02]  /*1dc0*/  ISETP.GE.AND P0, PT, R15, -0x18, PT ;  /* 0xffffffe80f00780c */ /* 0x000fe40003f06270 */
[----:B------:R-:W-:-:S11]  /*1dd0*/  LOP3.LUT R0, R0, 0x80000000, RZ, 0xc0, !PT ;  /* 0x8000000000007812 */ /* 0x000fd600078ec0ff */
[----:B------:R-:W-:Y:S05]  /*1de0*/  @!P0 BRA `(.L_x_34) ;  /* 0x0000000000688947 */ /* 0x000fea0003800000 */
[CCC-:B------:R-:W-:Y:S01]  /*1df0*/  FFMA.RZ R3, R16.reuse, R14.reuse, R13.reuse ;  /* 0x0000000e10037223 */ /* 0x1c0fe2000000c00d */
[C---:B------:R-:W-:Y:S01]  /*1e00*/  IADD3 R12, PT, PT, R15.reuse, 0x20, RZ ;  /* 0x000000200f0c7810 */ /* 0x040fe20007ffe0ff */
[CCC-:B------:R-:W-:Y:S01]  /*1e10*/  FFMA.RM R10, R16.reuse, R14.reuse, R13.reuse ;  /* 0x0000000e100a7223 */ /* 0x1c0fe2000000400d */
[----:B------:R-:W-:Y:S02]  /*1e20*/  ISETP.NE.AND P2, PT, R15, RZ, PT ;  /* 0x000000ff0f00720c */ /* 0x000fe40003f45270 */
[----:B------:R-:W-:Y:S01]  /*1e30*/  LOP3.LUT R11, R3, 0x7fffff, RZ, 0xc0, !PT ;  /* 0x007fffff030b7812 */ /* 0x000fe200078ec0ff */
[----:B------:R-:W-:Y:S01]  /*1e40*/  FFMA.RP R3, R16, R14, R13 ;  /* 0x0000000e10037223 */ /* 0x000fe2000000800d */
[----:B------:R-:W-:Y:S02]  /*1e50*/  ISETP.NE.AND P1, PT, R15, RZ, PT ;  /* 0x000000ff0f00720c */ /* 0x000fe40003f25270 */
[----:B------:R-:W-:Y:S02]  /*1e60*/  LOP3.LUT R11, R11, 0x800000, RZ, 0xfc, !PT ;  /* 0x008000000b0b7812 */ /* 0x000fe400078efcff */
[----:B------:R-:W-:-:S02]  /*1e70*/  IADD3 R13, PT, PT, -R15, RZ, RZ ;  /* 0x000000ff0f0d7210 */ /* 0x000fc40007ffe1ff */
[----:B------:R-:W-:Y:S02]  /*1e80*/  SHF.L.U32 R12, R11, R12, RZ ;  /* 0x0000000c0b0c7219 */ /* 0x000fe400000006ff */
[----:B------:R-:W-:Y:S02]  /*1e90*/  FSETP.NEU.FTZ.AND P0, PT, R3, R10, PT ;  /* 0x0000000a0300720b */ /* 0x000fe40003f1d000 */
[----:B------:R-:W-:Y:S02]  /*1ea0*/  SEL R10, R13, RZ, P2 ;  /* 0x000000ff0d0a7207 */ /* 0x000fe40001000000 */
[----:B------:R-:W-:Y:S02]  /*1eb0*/  ISETP.NE.AND P1, PT, R12, RZ, P1 ;  /* 0x000000ff0c00720c */ /* 0x000fe40000f25270 */
[----:B------:R-:W-:Y:S02]  /*1ec0*/  SHF.R.U32.HI R10, RZ, R10, R11 ;  /* 0x0000000aff0a7219 */ /* 0x000fe4000001160b */
[----:B------:R-:W-:-:S02]  /*1ed0*/  PLOP3.LUT P0, PT, P0, P1, PT, 0xf8, 0x8f ;  /* 0x00000000008f781c */ /* 0x000fc40000703f70 */
[----:B------:R-:W-:Y:S02]  /*1ee0*/  SHF.R.U32.HI R12, RZ, 0x1, R10 ;  /* 0x00000001ff0c7819 */ /* 0x000fe4000001160a */
[----:B------:R-:W-:-:S04]  /*1ef0*/  SEL R3, RZ, 0x1, !P0 ;  /* 0x00000001ff037807 */ /* 0x000fc80004000000 */
[----:B------:R-:W-:-:S04]  /*1f00*/  LOP3.LUT R3, R3, 0x1, R12, 0xf8, !PT ;  /* 0x0000000103037812 */ /* 0x000fc800078ef80c */
[----:B------:R-:W-:-:S04]  /*1f10*/  LOP3.LUT R3, R3, R10, RZ, 0xc0, !PT ;  /* 0x0000000a03037212 */ /* 0x000fc800078ec0ff */
[----:B------:R-:W-:-:S04]  /*1f20*/  IADD3 R3, PT, PT, R12, R3, RZ ;  /* 0x000000030c037210 */ /* 0x000fc80007ffe0ff */
[----:B------:R-:W-:Y:S01]  /*1f30*/  LOP3.LUT R0, R3, R0, RZ, 0xfc, !PT ;  /* 0x0000000003007212 */ /* 0x000fe200078efcff */
[----:B------:R-:W-:Y:S06]  /*1f40*/  BRA `(.L_x_34) ;  /* 0x0000000000107947 */ /* 0x000fec0003800000 */
.L_x_33:
[----:B------:R-:W-:-:S04]  /*1f50*/  LOP3.LUT R0, R0, 0x80000000, RZ, 0xc0, !PT ;  /* 0x8000000000007812 */ /* 0x000fc800078ec0ff */
[----:B------:R-:W-:Y:S01]  /*1f60*/  LOP3.LUT R0, R0, 0x7f800000, RZ, 0xfc, !PT ;  /* 0x7f80000000007812 */ /* 0x000fe200078efcff */
[----:B------:R-:W-:Y:S06]  /*1f70*/  BRA `(.L_x_34) ;  /* 0x0000000000047947 */ /* 0x000fec0003800000 */
.L_x_32:
[----:B------:R-:W-:-:S07]  /*1f80*/  LEA R0, R11, R0, 0x17 ;  /* 0x000000000b007211 */ /* 0x000fce00078eb8ff */
.L_x_34:
[----:B------:R-:W-:Y:S05]  /*1f90*/  BSYNC.RECONVERGENT B3 ;  /* 0x0000000000037941 */ /* 0x000fea0003800200 */
.L_x_31:
[----:B------:R-:W-:Y:S05]  /*1fa0*/  BRA `(.L_x_35) ;  /* 0x0000000000207947 */ /* 0x000fea0003800000 */
.L_x_30:
[----:B------:R-:W-:-:S04]  /*1fb0*/  LOP3.LUT R0, R3, 0x80000000, R0, 0x48, !PT ;  /* 0x8000000003007812 */ /* 0x000fc800078e4800 */
[----:B------:R-:W-:Y:S01]  /*1fc0*/  LOP3.LUT R0, R0, 0x7f800000, RZ, 0xfc, !PT ;  /* 0x7f80000000007812 */ /* 0x000fe200078efcff */
[----:B------:R-:W-:Y:S06]  /*1fd0*/  BRA `(.L_x_35) ;  /* 0x0000000000147947 */ /* 0x000fec0003800000 */
.L_x_29:
[----:B------:R-:W-:Y:S01]  /*1fe0*/  LOP3.LUT R0, R3, 0x80000000, R0, 0x48, !PT ;  /* 0x8000000003007812 */ /* 0x000fe200078e4800 */
[----:B------:R-:W-:Y:S06]  /*1ff0*/  BRA `(.L_x_35) ;  /* 0x00000000000c7947 */ /* 0x000fec0003800000 */
.L_x_28:
[----:B------:R-:W0:Y:S01]  /*2000*/  MUFU.RSQ R0, -QNAN ;  /* 0xffc0000000007908 */ /* 0x000e220000001400 */
[----:B------:R-:W-:Y:S05]  /*2010*/  BRA `(.L_x_35) ;  /* 0x0000000000047947 */ /* 0x000fea0003800000 */
.L_x_27:
[----:B------:R-:W-:-:S07]  /*2020*/  FADD.FTZ R0, R0, R3 ;  /* 0x0000000300007221 */ /* 0x000fce0000010000 */
.L_x_35:
[----:B------:R-:W-:Y:S05]  /*2030*/  BSYNC.RECONVERGENT B2 ;  /* 0x0000000000027941 */ /* 0x000fea0003800200 */
.L_x_25:
[----:B------:R-:W-:Y:S01]  /*2040*/  HFMA2 R11, -RZ, RZ, 0, 0 ;  /* 0x00000000ff0b7431 */ /* 0x000fe200000001ff */
[----:B------:R-:W-:-:S04]  /*2050*/  MOV R10, R4 ;  /* 0x00000004000a7202 */ /* 0x000fc80000000f00 */
[----:B0-----:R-:W-:Y:S05]  /*2060*/  RET.REL.NODEC R10 `(_Z8solutionPfifS_ifS_S_ifff) ;  /* 0xffffffdc0ae47950 */ /* 0x001fea0003c3ffff */
.L_x_36:
[----:B------:R-:W-:-:S00]  /*2070*/  BRA `(.L_x_36) ;  /* 0xfffffffc00fc7947 */ /* 0x000fc0000383ffff */
[----:B------:R-:W-:-:S00]  /*2080*/  NOP ;  /* 0x0000000000007918 */ /* 0x000fc00000000000 */
[----:B------:R-:W-:-:S00]  /*2090*/  NOP ;  /* 0x0000000000007918 */ /* 0x000fc00000000000 */
[----:B------:R-:W-:-:S00]  /*20a0*/  NOP ;  /* 0x0000000000007918 */ /* 0x000fc00000000000 */
[----:B------:R-:W-:-:S00]  /*20b0*/  NOP ;  /* 0x0000000000007918 */ /* 0x000fc00000000000 */
[----:B------:R-:W-:-:S00]  /*20c0*/  NOP ;  /* 0x0000000000007918 */ /* 0x000fc00000000000 */
[----:B------:R-:W-:-:S00]  /*20d0*/  NOP ;  /* 0x0000000000007918 */ /* 0x000fc00000000000 */
[----:B------:R-:W-:-:S00]  /*20e0*/  NOP ;  /* 0x0000000000007918 */ /* 0x000fc00000000000 */
[----:B------:R-:W-:-:S00]  /*20f0*/  NOP ;  /* 0x0000000000007918 */ /* 0x000fc00000000000 */
.L_x_38:


//--------------------- .nv.shared.reserved.0     --------------------------
	.section	.nv.shared.reserved.0,"aw",@nobits
	.weak		__nv_reservedSMEM_offset_0_alias
	.size		__nv_reservedSMEM_offset_0_alias, 0, 64
	.other		__nv_reservedSMEM_offset_0_alias,@"STO_CUDA_RESERVED_SHARED STV_DEFAULT"
__nv_reservedSMEM_offset_0_alias:
	.zero		0
	.zero		64


//--------------------- .nv.constant0._Z8solutionPfifS_ifS_S_ifff --------------------------
	.section	.nv.constant0._Z8solutionPfifS_ifS_S_ifff,"a",@progbits
	.sectionflags	@""
	.align	4
.nv.constant0._Z8solutionPfifS_ifS_S_ifff:
	.zero		960


//--------------------- SYMBOLS --------------------------

	.type		.nv.reservedSmem.offset0,@object
	.size		.nv.reservedSmem.offset0,0x4
